	.target	sm_90a

	.elftype	@"ET_EXEC"


//--------------------- .note.nv.tkinfo           --------------------------
	.section	.note.nv.tkinfo,"",@"SHT_NOTE"
	.sectionflags	@"SHF_NOTE_NV_TKINFO"
	.tkinfo
        /*0018*/ 	.word	0x00000002
        /*0030*/ 	.string	""
        /*0030*/ 	.string	"ptxas"
        /*0030*/ 	.string	"Cuda compilation tools, release 13.0, V13.0.88"
        /*0030*/ 	.string	"Build cuda_13.0.r13.0/compiler.36424714_0"
        /*0030*/ 	.string	"-arch sm_90a -m 64 "



//--------------------- .note.nv.cuinfo           --------------------------
	.section	.note.nv.cuinfo,"",@"SHT_NOTE"
	.sectionflags	@"SHF_NOTE_NV_CUINFO"
        /*0018*/ 	.short	0x0002
        /*001a*/ 	.short	0x005a
        /*001c*/ 	.short	0x0082
	.zero		2


//--------------------- .nv.info                  --------------------------
	.section	.nv.info,"",@"SHT_CUDA_INFO"
	.align	4


	//----- nvinfo : EIATTR_REGCOUNT
	.align		4
        /*0000*/ 	.byte	0x04, 0x2f
        /*0002*/ 	.short	(.L_15 - .L_14)
	.align		4
.L_14:
        /*0004*/ 	.word	index@(_ZN7cutlass13device_kernelINS_4gemm6kernel13GemmUniversalIN4cute5tupleIJiiiiEEENS1_10collective13CollectiveMmaINS1_34MainloopSm90TmaGmmaWarpSpecializedILi9ENS5_IJNS4_1CILi2EEESB_NSA_ILi1EEEEEENS1_35KernelTmaWarpSpecializedCooperativeEEENS5_IJNSA_ILi256EEENSA_ILi128EEENSA_ILi32EEEEEENS_6half_tENS5_IJlSC_lEEESK_SL_NS4_8TiledMMAINS4_8MMA_AtomIJNS4_4SM904GMMA26MMA_64x128x16_F32F16F16_SSILNSP_5MajorE0ELSR_0ELNSP_7ScaleInE1ELSS_1EEEEEENS4_6LayoutINS5_IJSB_SC_SC_EEENS5_IJSC_NSA_ILi0EEESX_EEEEENS5_IJNS4_10UnderscoreES10_S10_EEEEENS4_23SM90_TMA_LOAD_MULTICASTENS4_14ComposedLayoutINS4_7SwizzleILi2ELi4ELi3EEENS4_18smem_ptr_flag_bitsILi16EEENSV_INS5_IJNSA_ILi8EEESI_EEENS5_IJSI_SC_EEEEEEEvNS4_8identityES13_S1D_vS1E_EENS_8epilogue10collective6detail29Sm90TmaWarpSpecializedAdapterINS1H_15DefaultEpilogueISK_SL_SL_NS1G_6thread17LinearCombinationISK_Li1EffLNS1L_9ScaleType4KindE0ELNS_15FloatRoundStyleE2ESK_EENS1_15EpilogueDefaultEEEEEvvEEEEvNT_6ParamsE)
        /*0008*/ 	.word	0x000000a8


	//----- nvinfo : EIATTR_FRAME_SIZE
	.align		4
.L_15:
        /*000c*/ 	.byte	0x04, 0x11
        /*000e*/ 	.short	(.L_17 - .L_16)
	.align		4
.L_16:
        /*0010*/ 	.word	index@(_ZN7cutlass13device_kernelINS_4gemm6kernel13GemmUniversalIN4cute5tupleIJiiiiEEENS1_10collective13CollectiveMmaINS1_34MainloopSm90TmaGmmaWarpSpecializedILi9ENS5_IJNS4_1CILi2EEESB_NSA_ILi1EEEEEENS1_35KernelTmaWarpSpecializedCooperativeEEENS5_IJNSA_ILi256EEENSA_ILi128EEENSA_ILi32EEEEEENS_6half_tENS5_IJlSC_lEEESK_SL_NS4_8TiledMMAINS4_8MMA_AtomIJNS4_4SM904GMMA26MMA_64x128x16_F32F16F16_SSILNSP_5MajorE0ELSR_0ELNSP_7ScaleInE1ELSS_1EEEEEENS4_6LayoutINS5_IJSB_SC_SC_EEENS5_IJSC_NSA_ILi0EEESX_EEEEENS5_IJNS4_10UnderscoreES10_S10_EEEEENS4_23SM90_TMA_LOAD_MULTICASTENS4_14ComposedLayoutINS4_7SwizzleILi2ELi4ELi3EEENS4_18smem_ptr_flag_bitsILi16EEENSV_INS5_IJNSA_ILi8EEESI_EEENS5_IJSI_SC_EEEEEEEvNS4_8identityES13_S1D_vS1E_EENS_8epilogue10collective6detail29Sm90TmaWarpSpecializedAdapterINS1H_15DefaultEpilogueISK_SL_SL_NS1G_6thread17LinearCombinationISK_Li1EffLNS1L_9ScaleType4KindE0ELNS_15FloatRoundStyleE2ESK_EENS1_15EpilogueDefaultEEEEEvvEEEEvNT_6ParamsE)
        /*0014*/ 	.word	0x00000000


	//----- nvinfo : EIATTR_MIN_STACK_SIZE
	.align		4
.L_17:
        /*0018*/ 	.byte	0x04, 0x12
        /*001a*/ 	.short	(.L_19 - .L_18)
	.align		4
.L_18:
        /*001c*/ 	.word	index@(_ZN7cutlass13device_kernelINS_4gemm6kernel13GemmUniversalIN4cute5tupleIJiiiiEEENS1_10collective13CollectiveMmaINS1_34MainloopSm90TmaGmmaWarpSpecializedILi9ENS5_IJNS4_1CILi2EEESB_NSA_ILi1EEEEEENS1_35KernelTmaWarpSpecializedCooperativeEEENS5_IJNSA_ILi256EEENSA_ILi128EEENSA_ILi32EEEEEENS_6half_tENS5_IJlSC_lEEESK_SL_NS4_8TiledMMAINS4_8MMA_AtomIJNS4_4SM904GMMA26MMA_64x128x16_F32F16F16_SSILNSP_5MajorE0ELSR_0ELNSP_7ScaleInE1ELSS_1EEEEEENS4_6LayoutINS5_IJSB_SC_SC_EEENS5_IJSC_NSA_ILi0EEESX_EEEEENS5_IJNS4_10UnderscoreES10_S10_EEEEENS4_23SM90_TMA_LOAD_MULTICASTENS4_14ComposedLayoutINS4_7SwizzleILi2ELi4ELi3EEENS4_18smem_ptr_flag_bitsILi16EEENSV_INS5_IJNSA_ILi8EEESI_EEENS5_IJSI_SC_EEEEEEEvNS4_8identityES13_S1D_vS1E_EENS_8epilogue10collective6detail29Sm90TmaWarpSpecializedAdapterINS1H_15DefaultEpilogueISK_SL_SL_NS1G_6thread17LinearCombinationISK_Li1EffLNS1L_9ScaleType4KindE0ELNS_15FloatRoundStyleE2ESK_EENS1_15EpilogueDefaultEEEEEvvEEEEvNT_6ParamsE)
        /*0020*/ 	.word	0x00000000
.L_19:


//--------------------- .nv.compat                --------------------------
	.section	.nv.compat,"",@"SHT_CUDA_COMPAT_INFO"
	.align	4
        /*0000*/ 	.byte	0x02, 0x09, 0x01, 0x00, 0x02, 0x02, 0x04, 0x00, 0x02, 0x05, 0x05, 0x00, 0x03, 0x07, 0x01, 0x01
        /*0010*/ 	.byte	0x02, 0x03, 0x01, 0x00, 0x02, 0x06, 0x01, 0x00, 0x04, 0x0b, 0x08, 0x00, 0x00, 0x00, 0x00, 0x00
        /*0020*/ 	.byte	0x00, 0x00, 0x00, 0x00


//--------------------- .nv.info._ZN7cutlass13device_kernelINS_4gemm6kernel13GemmUniversalIN4cute5tupleIJiiiiEEENS1_10collective13CollectiveMmaINS1_34MainloopSm90TmaGmmaWarpSpecializedILi9ENS5_IJNS4_1CILi2EEESB_NSA_ILi1EEEEEENS1_35KernelTmaWarpSpecializedCooperativeEEENS5_IJNSA_ILi256EEENSA_ILi128EEENSA_ILi32EEEEEENS_6half_tENS5_IJlSC_lEEESK_SL_NS4_8TiledMMAINS4_8MMA_AtomIJNS4_4SM904GMMA26MMA_64x128x16_F32F16F16_SSILNSP_5MajorE0ELSR_0ELNSP_7ScaleInE1ELSS_1EEEEEENS4_6LayoutINS5_IJSB_SC_SC_EEENS5_IJSC_NSA_ILi0EEESX_EEEEENS5_IJNS4_10UnderscoreES10_S10_EEEEENS4_23SM90_TMA_LOAD_MULTICASTENS4_14ComposedLayoutINS4_7SwizzleILi2ELi4ELi3EEENS4_18smem_ptr_flag_bitsILi16EEENSV_INS5_IJNSA_ILi8EEESI_EEENS5_IJSI_SC_EEEEEEEvNS4_8identityES13_S1D_vS1E_EENS_8epilogue10collective6detail29Sm90TmaWarpSpecializedAdapterINS1H_15DefaultEpilogueISK_SL_SL_NS1G_6thread17LinearCombinationISK_Li1EffLNS1L_9ScaleType4KindE0ELNS_15FloatRoundStyleE2ESK_EENS1_15EpilogueDefaultEEEEEvvEEEEvNT_6ParamsE --------------------------
	.section	.nv.info._ZN7cutlass13device_kernelINS_4gemm6kernel13GemmUniversalIN4cute5tupleIJiiiiEEENS1_10collective13CollectiveMmaINS1_34MainloopSm90TmaGmmaWarpSpecializedILi9ENS5_IJNS4_1CILi2EEESB_NSA_ILi1EEEEEENS1_35KernelTmaWarpSpecializedCooperativeEEENS5_IJNSA_ILi256EEENSA_ILi128EEENSA_ILi32EEEEEENS_6half_tENS5_IJlSC_lEEESK_SL_NS4_8TiledMMAINS4_8MMA_AtomIJNS4_4SM904GMMA26MMA_64x128x16_F32F16F16_SSILNSP_5MajorE0ELSR_0ELNSP_7ScaleInE1ELSS_1EEEEEENS4_6LayoutINS5_IJSB_SC_SC_EEENS5_IJSC_NSA_ILi0EEESX_EEEEENS5_IJNS4_10UnderscoreES10_S10_EEEEENS4_23SM90_TMA_LOAD_MULTICASTENS4_14ComposedLayoutINS4_7SwizzleILi2ELi4ELi3EEENS4_18smem_ptr_flag_bitsILi16EEENSV_INS5_IJNSA_ILi8EEESI_EEENS5_IJSI_SC_EEEEEEEvNS4_8identityES13_S1D_vS1E_EENS_8epilogue10collective6detail29Sm90TmaWarpSpecializedAdapterINS1H_15DefaultEpilogueISK_SL_SL_NS1G_6thread17LinearCombinationISK_Li1EffLNS1L_9ScaleType4KindE0ELNS_15FloatRoundStyleE2ESK_EENS1_15EpilogueDefaultEEEEEvvEEEEvNT_6ParamsE,"",@"SHT_CUDA_INFO"
	.sectionflags	@""
	.align	4


	//----- nvinfo : EIATTR_CUDA_API_VERSION
	.align		4
        /*0000*/ 	.byte	0x04, 0x37
        /*0002*/ 	.short	(.L_21 - .L_20)
.L_20:
        /*0004*/ 	.word	0x00000082


	//----- nvinfo : EIATTR_KPARAM_INFO
	.align		4
.L_21:
        /*0008*/ 	.byte	0x04, 0x17
        /*000a*/ 	.short	(.L_23 - .L_22)
.L_22:
        /*000c*/ 	.word	0x00000000
        /*0010*/ 	.short	0x0000
        /*0012*/ 	.short	0x0070
        /*0014*/ 	.byte	0x00, 0xf0, 0x01, 0x10


	//----- nvinfo : EIATTR_SPARSE_MMA_MASK
	.align		4
.L_23:
        /*0018*/ 	.byte	0x03, 0x50
        /*001a*/ 	.short	0x0000


	//----- nvinfo : EIATTR_MAXREG_COUNT
	.align		4
        /*001c*/ 	.byte	0x03, 0x1b
        /*001e*/ 	.short	0x00a8


	//----- nvinfo : EIATTR_NUM_BARRIERS
	.align		4
        /*0020*/ 	.byte	0x02, 0x4c
        /*0022*/ 	.byte	0x01
	.zero		1


	//----- nvinfo : EIATTR_EXTERNS
	.align		4
        /*0024*/ 	.byte	0x04, 0x0f
        /*0026*/ 	.short	(.L_25 - .L_24)


	//   ....[0]....
	.align		4
.L_24:
        /*0028*/ 	.word	index@(__assertfail)


	//----- nvinfo : EIATTR_MERCURY_ISA_VERSION
	.align		4
.L_25:
        /*002c*/ 	.byte	0x03, 0x5f
        /*002e*/ 	.short	0x0101


	//----- nvinfo : EIATTR_INT_WARP_WIDE_INSTR_OFFSETS
	.align		4
        /*0030*/ 	.byte	0x04, 0x31
        /*0032*/ 	.short	(.L_27 - .L_26)


	//   ....[0]....
.L_26:
        /*0034*/ 	.word	0x00000550


	//   ....[1]....
        /*0038*/ 	.word	0x00000580


	//   ....[2]....
        /*003c*/ 	.word	0x00000740


	//----- nvinfo : EIATTR_COOP_GROUP_MASK_REGIDS
	.align		4
.L_27:
        /*0040*/ 	.byte	0x04, 0x29
        /*0042*/ 	.short	(.L_29 - .L_28)


	//   ....[0]....
.L_28:
        /*0044*/ 	.word	0xffffffff


	//   ....[1]....
        /*0048*/ 	.word	0xffffffff


	//   ....[2]....
        /*004c*/ 	.word	0xffffffff


	//   ....[3]....
        /*0050*/ 	.word	0xffffffff


	//   ....[4]....
        /*0054*/ 	.word	0xffffffff


	//   ....[5]....
        /*0058*/ 	.word	0xffffffff


	//----- nvinfo : EIATTR_COOP_GROUP_INSTR_OFFSETS
	.align		4
.L_29:
        /*005c*/ 	.byte	0x04, 0x28
        /*005e*/ 	.short	(.L_31 - .L_30)


	//   ....[0]....
.L_30:
        /*0060*/ 	.word	0x00000060


	//   ....[1]....
        /*0064*/ 	.word	0x00000070


	//   ....[2]....
        /*0068*/ 	.word	0x00000130


	//   ....[3]....
        /*006c*/ 	.word	0x000003a0


	//   ....[4]....
        /*0070*/ 	.word	0x000008c0


	//   ....[5]....
        /*0074*/ 	.word	0x00001310


	//----- nvinfo : EIATTR_REG_RECONFIG
	.align		4
.L_31:
        /*0078*/ 	.byte	0x01, 0x54
	.zero		2


	//----- nvinfo : EIATTR_SYSCALL_OFFSETS
	.align		4
        /*007c*/ 	.byte	0x04, 0x46
        /*007e*/ 	.short	(.L_33 - .L_32)


	//   ....[0]....
.L_32:
        /*0080*/ 	.word	0x000014d0


	//----- nvinfo : EIATTR_MBARRIER_INSTR_OFFSETS
	.align		4
.L_33:
        /*0084*/ 	.byte	0x04, 0x39
        /*0086*/ 	.short	(.L_35 - .L_34)


	//   ....[0]....
.L_34:
        /*0088*/ 	.word	0x00000250
        /*008c*/ 	.word	0x000000ff
        /*0090*/ 	.word	0x00000000
        /*0094*/ 	.short	0x0100
        /*0096*/ 	.byte	0x08
	.zero		1


	//   ....[1]....
        /*0098*/ 	.word	0x00000260
        /*009c*/ 	.word	0x000000ff
        /*00a0*/ 	.word	0x00000048
        /*00a4*/ 	.short	0x0100
        /*00a6*/ 	.byte	0x08
	.zero		1


	//   ....[2]....
        /*00a8*/ 	.word	0x00000270
        /*00ac*/ 	.word	0x000000ff
        /*00b0*/ 	.word	0x00000008
        /*00b4*/ 	.short	0x0100
        /*00b6*/ 	.byte	0x08
	.zero		1


	//   ....[3]....
        /*00b8*/ 	.word	0x00000280
        /*00bc*/ 	.word	0x000000ff
        /*00c0*/ 	.word	0x00000050
        /*00c4*/ 	.short	0x0100
        /*00c6*/ 	.byte	0x08
	.zero		1


	//   ....[4]....
        /*00c8*/ 	.word	0x00000290
        /*00cc*/ 	.word	0x000000ff
        /*00d0*/ 	.word	0x00000010
        /*00d4*/ 	.short	0x0100
        /*00d6*/ 	.byte	0x08
	.zero		1


	//   ....[5]....
        /*00d8*/ 	.word	0x000002a0
        /*00dc*/ 	.word	0x000000ff
        /*00e0*/ 	.word	0x00000058
        /*00e4*/ 	.short	0x0100
        /*00e6*/ 	.byte	0x08
	.zero		1


	//   ....[6]....
        /*00e8*/ 	.word	0x000002b0
        /*00ec*/ 	.word	0x000000ff
        /*00f0*/ 	.word	0x00000018
        /*00f4*/ 	.short	0x0100
        /*00f6*/ 	.byte	0x08
	.zero		1


	//   ....[7]....
        /*00f8*/ 	.word	0x000002c0
        /*00fc*/ 	.word	0x000000ff
        /*0100*/ 	.word	0x00000060
        /*0104*/ 	.short	0x0100
        /*0106*/ 	.byte	0x08
	.zero		1


	//   ....[8]....
        /*0108*/ 	.word	0x000002d0
        /*010c*/ 	.word	0x000000ff
        /*0110*/ 	.word	0x00000020
        /*0114*/ 	.short	0x0100
        /*0116*/ 	.byte	0x08
	.zero		1


	//   ....[9]....
        /*0118*/ 	.word	0x000002e0
        /*011c*/ 	.word	0x000000ff
        /*0120*/ 	.word	0x00000068
        /*0124*/ 	.short	0x0100
        /*0126*/ 	.byte	0x08
	.zero		1


	//   ....[10]....
        /*0128*/ 	.word	0x000002f0
        /*012c*/ 	.word	0x000000ff
        /*0130*/ 	.word	0x00000028
        /*0134*/ 	.short	0x0100
        /*0136*/ 	.byte	0x08
	.zero		1


	//   ....[11]....
        /*0138*/ 	.word	0x00000300
        /*013c*/ 	.word	0x000000ff
        /*0140*/ 	.word	0x00000070
        /*0144*/ 	.short	0x0100
        /*0146*/ 	.byte	0x08
	.zero		1


	//   ....[12]....
        /*0148*/ 	.word	0x00000310
        /*014c*/ 	.word	0x000000ff
        /*0150*/ 	.word	0x00000030
        /*0154*/ 	.short	0x0100
        /*0156*/ 	.byte	0x08
	.zero		1


	//   ....[13]....
        /*0158*/ 	.word	0x00000320
        /*015c*/ 	.word	0x000000ff
        /*0160*/ 	.word	0x00000078
        /*0164*/ 	.short	0x0100
        /*0166*/ 	.byte	0x08
	.zero		1


	//   ....[14]....
        /*0168*/ 	.word	0x00000330
        /*016c*/ 	.word	0x000000ff
        /*0170*/ 	.word	0x00000038
        /*0174*/ 	.short	0x0100
        /*0176*/ 	.byte	0x08
	.zero		1


	//   ....[15]....
        /*0178*/ 	.word	0x00000340
        /*017c*/ 	.word	0x000000ff
        /*0180*/ 	.word	0x00000080
        /*0184*/ 	.short	0x0100
        /*0186*/ 	.byte	0x08
	.zero		1


	//   ....[16]....
        /*0188*/ 	.word	0x00000350
        /*018c*/ 	.word	0x000000ff
        /*0190*/ 	.word	0x00000040
        /*0194*/ 	.short	0x0100
        /*0196*/ 	.byte	0x08
	.zero		1


	//   ....[17]....
        /*0198*/ 	.word	0x00000360
        /*019c*/ 	.word	0x000000ff
        /*01a0*/ 	.word	0x00000088
        /*01a4*/ 	.short	0x0100
        /*01a6*/ 	.byte	0x08
	.zero		1


	//   ....[18]....
        /*01a8*/ 	.word	0x000007c0
        /*01ac*/ 	.word	0x000000ff
        /*01b0*/ 	.word	0x000000a0
        /*01b4*/ 	.short	0x0100
        /*01b6*/ 	.byte	0x06
	.zero		1


	//   ....[19]....
        /*01b8*/ 	.word	0x00000850
        /*01bc*/ 	.word	0x000000ff
        /*01c0*/ 	.word	0x000000a8
        /*01c4*/ 	.short	0x0100
        /*01c6*/ 	.byte	0x06
	.zero		1


	//   ....[20]....
        /*01c8*/ 	.word	0x00001590
        /*01cc*/ 	.word	0x00000003
        /*01d0*/ 	.word	0x00000000
        /*01d4*/ 	.short	0x010a
        /*01d6*/ 	.byte	0x3f
	.zero		1


	//   ....[21]....
        /*01d8*/ 	.word	0x000015d0
        /*01dc*/ 	.word	0x00000003
        /*01e0*/ 	.word	0x00000000
        /*01e4*/ 	.short	0x010a
        /*01e6*/ 	.byte	0x3f
	.zero		1


	//   ....[22]....
        /*01e8*/ 	.word	0x00001960
        /*01ec*/ 	.word	0x00000005
        /*01f0*/ 	.word	0x00000000
        /*01f4*/ 	.short	0x010a
        /*01f6*/ 	.byte	0x3f
	.zero		1


	//   ....[23]....
        /*01f8*/ 	.word	0x000019a0
        /*01fc*/ 	.word	0x00000005
        /*0200*/ 	.word	0x00000000
        /*0204*/ 	.short	0x010a
        /*0206*/ 	.byte	0x3f
	.zero		1


	//   ....[24]....
        /*0208*/ 	.word	0x00001bc0
        /*020c*/ 	.word	0x00000005
        /*0210*/ 	.word	0x00000000
        /*0214*/ 	.short	0x0101
        /*0216*/ 	.byte	0x3f
	.zero		1


	//   ....[25]....
        /*0218*/ 	.word	0x00001de0
        /*021c*/ 	.word	0x00000003
        /*0220*/ 	.word	0x00000000
        /*0224*/ 	.short	0x0101
        /*0226*/ 	.byte	0x3f
	.zero		1


	//   ....[26]....
        /*0228*/ 	.word	0x0000b6d0
        /*022c*/ 	.word	0x0000000e
        /*0230*/ 	.word	0x00000048
        /*0234*/ 	.short	0x010a
        /*0236*/ 	.byte	0x3f
	.zero		1


	//   ....[27]....
        /*0238*/ 	.word	0x0000ba80
        /*023c*/ 	.word	0x00000006
        /*0240*/ 	.word	0x000000a8
        /*0244*/ 	.short	0x0101
        /*0246*/ 	.byte	0x3f
	.zero		1


	//   ....[28]....
        /*0248*/ 	.word	0x0000c1b0
        /*024c*/ 	.word	0x00000007
        /*0250*/ 	.word	0x00000000
        /*0254*/ 	.short	0x010a
        /*0256*/ 	.byte	0x3f
	.zero		1


	//   ....[29]....
        /*0258*/ 	.word	0x0000c230
        /*025c*/ 	.word	0x00000009
        /*0260*/ 	.word	0x00000000
        /*0264*/ 	.short	0x010a
        /*0266*/ 	.byte	0x3f
	.zero		1


	//   ....[30]....
        /*0268*/ 	.word	0x0000c2c0
        /*026c*/ 	.word	0x00000006
        /*0270*/ 	.word	0x00000000
        /*0274*/ 	.short	0x010a
        /*0276*/ 	.byte	0x3f
	.zero		1


	//   ....[31]....
        /*0278*/ 	.word	0x0000c350
        /*027c*/ 	.word	0x00000009
        /*0280*/ 	.word	0x00000000
        /*0284*/ 	.short	0x010a
        /*0286*/ 	.byte	0x3f
	.zero		1


	//   ....[32]....
        /*0288*/ 	.word	0x0000c3e0
        /*028c*/ 	.word	0x00000006
        /*0290*/ 	.word	0x00000000
        /*0294*/ 	.short	0x010a
        /*0296*/ 	.byte	0x3f
	.zero		1


	//   ....[33]....
        /*0298*/ 	.word	0x0000c470
        /*029c*/ 	.word	0x00000009
        /*02a0*/ 	.word	0x00000000
        /*02a4*/ 	.short	0x010a
        /*02a6*/ 	.byte	0x3f
	.zero		1


	//   ....[34]....
        /*02a8*/ 	.word	0x0000c500
        /*02ac*/ 	.word	0x00000006
        /*02b0*/ 	.word	0x00000000
        /*02b4*/ 	.short	0x010a
        /*02b6*/ 	.byte	0x3f
	.zero		1


	//   ....[35]....
        /*02b8*/ 	.word	0x0000c590
        /*02bc*/ 	.word	0x00000009
        /*02c0*/ 	.word	0x00000000
        /*02c4*/ 	.short	0x010a
        /*02c6*/ 	.byte	0x3f
	.zero		1


	//   ....[36]....
        /*02c8*/ 	.word	0x0000c620
        /*02cc*/ 	.word	0x00000003
        /*02d0*/ 	.word	0x00000000
        /*02d4*/ 	.short	0x010a
        /*02d6*/ 	.byte	0x3f
	.zero		1


	//   ....[37]....
        /*02d8*/ 	.word	0x0000c680
        /*02dc*/ 	.word	0x00000003
        /*02e0*/ 	.word	0x00000000
        /*02e4*/ 	.short	0x010a
        /*02e6*/ 	.byte	0x3f
	.zero		1


	//   ....[38]....
        /*02e8*/ 	.word	0x0000c6d0
        /*02ec*/ 	.word	0x00000005
        /*02f0*/ 	.word	0x00000000
        /*02f4*/ 	.short	0x010a
        /*02f6*/ 	.byte	0x3f
	.zero		1


	//   ....[39]....
        /*02f8*/ 	.word	0x0000c7a0
        /*02fc*/ 	.word	0x0000000e
        /*0300*/ 	.word	0x00000048
        /*0304*/ 	.short	0x010a
        /*0306*/ 	.byte	0x3f
	.zero		1


	//   ....[40]....
        /*0308*/ 	.word	0x0000c870
        /*030c*/ 	.word	0x00000007
        /*0310*/ 	.word	0x00000000
        /*0314*/ 	.short	0x010a
        /*0316*/ 	.byte	0x3f
	.zero		1


	//   ....[41]....
        /*0318*/ 	.word	0x0000c8c0
        /*031c*/ 	.word	0x00000009
        /*0320*/ 	.word	0x00000000
        /*0324*/ 	.short	0x010a
        /*0326*/ 	.byte	0x3f
	.zero		1


	//   ....[42]....
        /*0328*/ 	.word	0x0000c910
        /*032c*/ 	.word	0x00000006
        /*0330*/ 	.word	0x00000000
        /*0334*/ 	.short	0x010a
        /*0336*/ 	.byte	0x3f
	.zero		1


	//   ....[43]....
        /*0338*/ 	.word	0x0000c960
        /*033c*/ 	.word	0x00000009
        /*0340*/ 	.word	0x00000000
        /*0344*/ 	.short	0x010a
        /*0346*/ 	.byte	0x3f
	.zero		1


	//   ....[44]....
        /*0348*/ 	.word	0x0000c9b0
        /*034c*/ 	.word	0x00000006
        /*0350*/ 	.word	0x00000000
        /*0354*/ 	.short	0x010a
        /*0356*/ 	.byte	0x3f
	.zero		1


	//   ....[45]....
        /*0358*/ 	.word	0x0000ca00
        /*035c*/ 	.word	0x00000009
        /*0360*/ 	.word	0x00000000
        /*0364*/ 	.short	0x010a
        /*0366*/ 	.byte	0x3f
	.zero		1


	//   ....[46]....
        /*0368*/ 	.word	0x0000ca50
        /*036c*/ 	.word	0x00000006
        /*0370*/ 	.word	0x00000000
        /*0374*/ 	.short	0x010a
        /*0376*/ 	.byte	0x3f
	.zero		1


	//   ....[47]....
        /*0378*/ 	.word	0x0000caa0
        /*037c*/ 	.word	0x00000009
        /*0380*/ 	.word	0x00000000
        /*0384*/ 	.short	0x010a
        /*0386*/ 	.byte	0x3f
	.zero		1


	//----- nvinfo : EIATTR_NUM_MBARRIERS
	.align		4
.L_35:
        /*0388*/ 	.byte	0x03, 0x38
        /*038a*/ 	.short	0x0014


	//----- nvinfo : EIATTR_EXIT_INSTR_OFFSETS
	.align		4
        /*038c*/ 	.byte	0x04, 0x1c
        /*038e*/ 	.short	(.L_37 - .L_36)


	//   ....[0]....
.L_36:
        /*0390*/ 	.word	0x00000a20


	//   ....[1]....
        /*0394*/ 	.word	0x00001240


	//   ....[2]....
        /*0398*/ 	.word	0x0000ad10


	//   ....[3]....
        /*039c*/ 	.word	0x0000b270


	//   ....[4]....
        /*03a0*/ 	.word	0x0000c670


	//----- nvinfo : EIATTR_MAX_THREADS
	.align		4
.L_37:
        /*03a4*/ 	.byte	0x04, 0x05
        /*03a6*/ 	.short	(.L_39 - .L_38)
.L_38:
        /*03a8*/ 	.word	0x00000180
        /*03ac*/ 	.word	0x00000001
        /*03b0*/ 	.word	0x00000001


	//----- nvinfo : EIATTR_CRS_STACK_SIZE
	.align		4
.L_39:
        /*03b4*/ 	.byte	0x04, 0x1e
        /*03b6*/ 	.short	(.L_41 - .L_40)
.L_40:
        /*03b8*/ 	.word	0x00000000


	//----- nvinfo : EIATTR_CBANK_PARAM_SIZE
	.align		4
.L_41:
        /*03bc*/ 	.byte	0x03, 0x19
        /*03be*/ 	.short	0x0470


	//----- nvinfo : EIATTR_PARAM_CBANK
	.align		4
        /*03c0*/ 	.byte	0x04, 0x0a
        /*03c2*/ 	.short	(.L_43 - .L_42)
	.align		4
.L_42:
        /*03c4*/ 	.word	index@(.nv.constant0._ZN7cutlass13device_kernelINS_4gemm6kernel13GemmUniversalIN4cute5tupleIJiiiiEEENS1_10collective13CollectiveMmaINS1_34MainloopSm90TmaGmmaWarpSpecializedILi9ENS5_IJNS4_1CILi2EEESB_NSA_ILi1EEEEEENS1_35KernelTmaWarpSpecializedCooperativeEEENS5_IJNSA_ILi256EEENSA_ILi128EEENSA_ILi32EEEEEENS_6half_tENS5_IJlSC_lEEESK_SL_NS4_8TiledMMAINS4_8MMA_AtomIJNS4_4SM904GMMA26MMA_64x128x16_F32F16F16_SSILNSP_5MajorE0ELSR_0ELNSP_7ScaleInE1ELSS_1EEEEEENS4_6LayoutINS5_IJSB_SC_SC_EEENS5_IJSC_NSA_ILi0EEESX_EEEEENS5_IJNS4_10UnderscoreES10_S10_EEEEENS4_23SM90_TMA_LOAD_MULTICASTENS4_14ComposedLayoutINS4_7SwizzleILi2ELi4ELi3EEENS4_18smem_ptr_flag_bitsILi16EEENSV_INS5_IJNSA_ILi8EEESI_EEENS5_IJSI_SC_EEEEEEEvNS4_8identityES13_S1D_vS1E_EENS_8epilogue10collective6detail29Sm90TmaWarpSpecializedAdapterINS1H_15DefaultEpilogueISK_SL_SL_NS1G_6thread17LinearCombinationISK_Li1EffLNS1L_9ScaleType4KindE0ELNS_15FloatRoundStyleE2ESK_EENS1_15EpilogueDefaultEEEEEvvEEEEvNT_6ParamsE)
        /*03c8*/ 	.short	0x0210
        /*03ca*/ 	.short	0x0470


	//----- nvinfo : EIATTR_SW_WAR
	.align		4
.L_43:
        /*03cc*/ 	.byte	0x04, 0x36
        /*03ce*/ 	.short	(.L_45 - .L_44)
.L_44:
        /*03d0*/ 	.word	0x00000008
.L_45:


//--------------------- .nv.callgraph             --------------------------
	.section	.nv.callgraph,"",@"SHT_CUDA_CALLGRAPH"
	.align	4
	.sectionentsize	8
	.align		4
        /*0000*/ 	.word	0x00000000
	.align		4
        /*0004*/ 	.word	0xffffffff
	.align		4
        /*0008*/ 	.word	index@(_ZN7cutlass13device_kernelINS_4gemm6kernel13GemmUniversalIN4cute5tupleIJiiiiEEENS1_10collective13CollectiveMmaINS1_34MainloopSm90TmaGmmaWarpSpecializedILi9ENS5_IJNS4_1CILi2EEESB_NSA_ILi1EEEEEENS1_35KernelTmaWarpSpecializedCooperativeEEENS5_IJNSA_ILi256EEENSA_ILi128EEENSA_ILi32EEEEEENS_6half_tENS5_IJlSC_lEEESK_SL_NS4_8TiledMMAINS4_8MMA_AtomIJNS4_4SM904GMMA26MMA_64x128x16_F32F16F16_SSILNSP_5MajorE0ELSR_0ELNSP_7ScaleInE1ELSS_1EEEEEENS4_6LayoutINS5_IJSB_SC_SC_EEENS5_IJSC_NSA_ILi0EEESX_EEEEENS5_IJNS4_10UnderscoreES10_S10_EEEEENS4_23SM90_TMA_LOAD_MULTICASTENS4_14ComposedLayoutINS4_7SwizzleILi2ELi4ELi3EEENS4_18smem_ptr_flag_bitsILi16EEENSV_INS5_IJNSA_ILi8EEESI_EEENS5_IJSI_SC_EEEEEEEvNS4_8identityES13_S1D_vS1E_EENS_8epilogue10collective6detail29Sm90TmaWarpSpecializedAdapterINS1H_15DefaultEpilogueISK_SL_SL_NS1G_6thread17LinearCombinationISK_Li1EffLNS1L_9ScaleType4KindE0ELNS_15FloatRoundStyleE2ESK_EENS1_15EpilogueDefaultEEEEEvvEEEEvNT_6ParamsE)
	.align		4
        /*000c*/ 	.word	index@(__assertfail)
	.align		4
        /*0010*/ 	.word	0x00000000
	.align		4
        /*0014*/ 	.word	0xfffffffe
	.align		4
        /*0018*/ 	.word	0x00000000
	.align		4
        /*001c*/ 	.word	0xfffffffd
	.align		4
        /*0020*/ 	.word	0x00000000
	.align		4
        /*0024*/ 	.word	0xfffffffc


//--------------------- .nv.constant4             --------------------------
	.section	.nv.constant4,"a",@progbits
	.align	8
	.align		8
.nv.constant4:
        /*0000*/ 	.dword	__assertfail
	.align		8
        /*0008*/ 	.dword	__unnamed_1
	.align		8
        /*0010*/ 	.dword	_ZN39_INTERNAL_86c6a02b_4_k_cu_ec6b940e_33094cuda3std3__45__cpo5beginE
	.align		8
        /*0018*/ 	.dword	_ZN39_INTERNAL_86c6a02b_4_k_cu_ec6b940e_33094cuda3std3__45__cpo3endE
	.align		8
        /*0020*/ 	.dword	_ZN39_INTERNAL_86c6a02b_4_k_cu_ec6b940e_33094cuda3std3__45__cpo6cbeginE
	.align		8
        /*0028*/ 	.dword	_ZN39_INTERNAL_86c6a02b_4_k_cu_ec6b940e_33094cuda3std3__45__cpo4cendE
	.align		8
        /*0030*/ 	.dword	_ZN39_INTERNAL_86c6a02b_4_k_cu_ec6b940e_33094cuda3std3__441_GLOBAL__N__86c6a02b_4_k_cu_ec6b940e_33096ignoreE
	.align		8
        /*0038*/ 	.dword	_ZN39_INTERNAL_86c6a02b_4_k_cu_ec6b940e_33094cuda3std3__419piecewise_constructE
	.align		8
        /*0040*/ 	.dword	_ZN39_INTERNAL_86c6a02b_4_k_cu_ec6b940e_33094cuda3std3__48in_placeE
	.align		8
        /*0048*/ 	.dword	_ZN39_INTERNAL_86c6a02b_4_k_cu_ec6b940e_33094cuda3std6ranges3__45__cpo4swapE
	.align		8
        /*0050*/ 	.dword	_ZN39_INTERNAL_86c6a02b_4_k_cu_ec6b940e_33094cuda3std6ranges3__45__cpo9iter_moveE
	.align		8
        /*0058*/ 	.dword	_ZN39_INTERNAL_86c6a02b_4_k_cu_ec6b940e_33094cute7productE
	.align		8
        /*0060*/ 	.dword	_ZN39_INTERNAL_86c6a02b_4_k_cu_ec6b940e_33094cute1_E
	.align		8
        /*0068*/ 	.dword	$str$22
	.align		8
        /*0070*/ 	.dword	$str$23


//--------------------- .text._ZN7cutlass13device_kernelINS_4gemm6kernel13GemmUniversalIN4cute5tupleIJiiiiEEENS1_10collective13CollectiveMmaINS1_34MainloopSm90TmaGmmaWarpSpecializedILi9ENS5_IJNS4_1CILi2EEESB_NSA_ILi1EEEEEENS1_35KernelTmaWarpSpecializedCooperativeEEENS5_IJNSA_ILi256EEENSA_ILi128EEENSA_ILi32EEEEEENS_6half_tENS5_IJlSC_lEEESK_SL_NS4_8TiledMMAINS4_8MMA_AtomIJNS4_4SM904GMMA26MMA_64x128x16_F32F16F16_SSILNSP_5MajorE0ELSR_0ELNSP_7ScaleInE1ELSS_1EEEEEENS4_6LayoutINS5_IJSB_SC_SC_EEENS5_IJSC_NSA_ILi0EEESX_EEEEENS5_IJNS4_10UnderscoreES10_S10_EEEEENS4_23SM90_TMA_LOAD_MULTICASTENS4_14ComposedLayoutINS4_7SwizzleILi2ELi4ELi3EEENS4_18smem_ptr_flag_bitsILi16EEENSV_INS5_IJNSA_ILi8EEESI_EEENS5_IJSI_SC_EEEEEEEvNS4_8identityES13_S1D_vS1E_EENS_8epilogue10collective6detail29Sm90TmaWarpSpecializedAdapterINS1H_15DefaultEpilogueISK_SL_SL_NS1G_6thread17LinearCombinationISK_Li1EffLNS1L_9ScaleType4KindE0ELNS_15FloatRoundStyleE2ESK_EENS1_15EpilogueDefaultEEEEEvvEEEEvNT_6ParamsE --------------------------
	.section	.text._ZN7cutlass13device_kernelINS_4gemm6kernel13GemmUniversalIN4cute5tupleIJiiiiEEENS1_10collective13CollectiveMmaINS1_34MainloopSm90TmaGmmaWarpSpecializedILi9ENS5_IJNS4_1CILi2EEESB_NSA_ILi1EEEEEENS1_35KernelTmaWarpSpecializedCooperativeEEENS5_IJNSA_ILi256EEENSA_ILi128EEENSA_ILi32EEEEEENS_6half_tENS5_IJlSC_lEEESK_SL_NS4_8TiledMMAINS4_8MMA_AtomIJNS4_4SM904GMMA26MMA_64x128x16_F32F16F16_SSILNSP_5MajorE0ELSR_0ELNSP_7ScaleInE1ELSS_1EEEEEENS4_6LayoutINS5_IJSB_SC_SC_EEENS5_IJSC_NSA_ILi0EEESX_EEEEENS5_IJNS4_10UnderscoreES10_S10_EEEEENS4_23SM90_TMA_LOAD_MULTICASTENS4_14ComposedLayoutINS4_7SwizzleILi2ELi4ELi3EEENS4_18smem_ptr_flag_bitsILi16EEENSV_INS5_IJNSA_ILi8EEESI_EEENS5_IJSI_SC_EEEEEEEvNS4_8identityES13_S1D_vS1E_EENS_8epilogue10collective6detail29Sm90TmaWarpSpecializedAdapterINS1H_15DefaultEpilogueISK_SL_SL_NS1G_6thread17LinearCombinationISK_Li1EffLNS1L_9ScaleType4KindE0ELNS_15FloatRoundStyleE2ESK_EENS1_15EpilogueDefaultEEEEEvvEEEEvNT_6ParamsE,"ax",@progbits
	.align	128
.text._ZN7cutlass13device_kernelINS_4gemm6kernel13GemmUniversalIN4cute5tupleIJiiiiEEENS1_10collective13CollectiveMmaINS1_34MainloopSm90TmaGmmaWarpSpecializedILi9ENS5_IJNS4_1CILi2EEESB_NSA_ILi1EEEEEENS1_35KernelTmaWarpSpecializedCooperativeEEENS5_IJNSA_ILi256EEENSA_ILi128EEENSA_ILi32EEEEEENS_6half_tENS5_IJlSC_lEEESK_SL_NS4_8TiledMMAINS4_8MMA_AtomIJNS4_4SM904GMMA26MMA_64x128x16_F32F16F16_SSILNSP_5MajorE0ELSR_0ELNSP_7ScaleInE1ELSS_1EEEEEENS4_6LayoutINS5_IJSB_SC_SC_EEENS5_IJSC_NSA_ILi0EEESX_EEEEENS5_IJNS4_10UnderscoreES10_S10_EEEEENS4_23SM90_TMA_LOAD_MULTICASTENS4_14ComposedLayoutINS4_7SwizzleILi2ELi4ELi3EEENS4_18smem_ptr_flag_bitsILi16EEENSV_INS5_IJNSA_ILi8EEESI_EEENS5_IJSI_SC_EEEEEEEvNS4_8identityES13_S1D_vS1E_EENS_8epilogue10collective6detail29Sm90TmaWarpSpecializedAdapterINS1H_15DefaultEpilogueISK_SL_SL_NS1G_6thread17LinearCombinationISK_Li1EffLNS1L_9ScaleType4KindE0ELNS_15FloatRoundStyleE2ESK_EENS1_15EpilogueDefaultEEEEEvvEEEEvNT_6ParamsE:
        .type           _ZN7cutlass13device_kernelINS_4gemm6kernel13GemmUniversalIN4cute5tupleIJiiiiEEENS1_10collective13CollectiveMmaINS1_34MainloopSm90TmaGmmaWarpSpecializedILi9ENS5_IJNS4_1CILi2EEESB_NSA_ILi1EEEEEENS1_35KernelTmaWarpSpecializedCooperativeEEENS5_IJNSA_ILi256EEENSA_ILi128EEENSA_ILi32EEEEEENS_6half_tENS5_IJlSC_lEEESK_SL_NS4_8TiledMMAINS4_8MMA_AtomIJNS4_4SM904GMMA26MMA_64x128x16_F32F16F16_SSILNSP_5MajorE0ELSR_0ELNSP_7ScaleInE1ELSS_1EEEEEENS4_6LayoutINS5_IJSB_SC_SC_EEENS5_IJSC_NSA_ILi0EEESX_EEEEENS5_IJNS4_10UnderscoreES10_S10_EEEEENS4_23SM90_TMA_LOAD_MULTICASTENS4_14ComposedLayoutINS4_7SwizzleILi2ELi4ELi3EEENS4_18smem_ptr_flag_bitsILi16EEENSV_INS5_IJNSA_ILi8EEESI_EEENS5_IJSI_SC_EEEEEEEvNS4_8identityES13_S1D_vS1E_EENS_8epilogue10collective6detail29Sm90TmaWarpSpecializedAdapterINS1H_15DefaultEpilogueISK_SL_SL_NS1G_6thread17LinearCombinationISK_Li1EffLNS1L_9ScaleType4KindE0ELNS_15FloatRoundStyleE2ESK_EENS1_15EpilogueDefaultEEEEEvvEEEEvNT_6ParamsE,@function
        .size           _ZN7cutlass13device_kernelINS_4gemm6kernel13GemmUniversalIN4cute5tupleIJiiiiEEENS1_10collective13CollectiveMmaINS1_34MainloopSm90TmaGmmaWarpSpecializedILi9ENS5_IJNS4_1CILi2EEESB_NSA_ILi1EEEEEENS1_35KernelTmaWarpSpecializedCooperativeEEENS5_IJNSA_ILi256EEENSA_ILi128EEENSA_ILi32EEEEEENS_6half_tENS5_IJlSC_lEEESK_SL_NS4_8TiledMMAINS4_8MMA_AtomIJNS4_4SM904GMMA26MMA_64x128x16_F32F16F16_SSILNSP_5MajorE0ELSR_0ELNSP_7ScaleInE1ELSS_1EEEEEENS4_6LayoutINS5_IJSB_SC_SC_EEENS5_IJSC_NSA_ILi0EEESX_EEEEENS5_IJNS4_10UnderscoreES10_S10_EEEEENS4_23SM90_TMA_LOAD_MULTICASTENS4_14ComposedLayoutINS4_7SwizzleILi2ELi4ELi3EEENS4_18smem_ptr_flag_bitsILi16EEENSV_INS5_IJNSA_ILi8EEESI_EEENS5_IJSI_SC_EEEEEEEvNS4_8identityES13_S1D_vS1E_EENS_8epilogue10collective6detail29Sm90TmaWarpSpecializedAdapterINS1H_15DefaultEpilogueISK_SL_SL_NS1G_6thread17LinearCombinationISK_Li1EffLNS1L_9ScaleType4KindE0ELNS_15FloatRoundStyleE2ESK_EENS1_15EpilogueDefaultEEEEEvvEEEEvNT_6ParamsE,(.L_x_336 - _ZN7cutlass13device_kernelINS_4gemm6kernel13GemmUniversalIN4cute5tupleIJiiiiEEENS1_10collective13CollectiveMmaINS1_34MainloopSm90TmaGmmaWarpSpecializedILi9ENS5_IJNS4_1CILi2EEESB_NSA_ILi1EEEEEENS1_35KernelTmaWarpSpecializedCooperativeEEENS5_IJNSA_ILi256EEENSA_ILi128EEENSA_ILi32EEEEEENS_6half_tENS5_IJlSC_lEEESK_SL_NS4_8TiledMMAINS4_8MMA_AtomIJNS4_4SM904GMMA26MMA_64x128x16_F32F16F16_SSILNSP_5MajorE0ELSR_0ELNSP_7ScaleInE1ELSS_1EEEEEENS4_6LayoutINS5_IJSB_SC_SC_EEENS5_IJSC_NSA_ILi0EEESX_EEEEENS5_IJNS4_10UnderscoreES10_S10_EEEEENS4_23SM90_TMA_LOAD_MULTICASTENS4_14ComposedLayoutINS4_7SwizzleILi2ELi4ELi3EEENS4_18smem_ptr_flag_bitsILi16EEENSV_INS5_IJNSA_ILi8EEESI_EEENS5_IJSI_SC_EEEEEEEvNS4_8identityES13_S1D_vS1E_EENS_8epilogue10collective6detail29Sm90TmaWarpSpecializedAdapterINS1H_15DefaultEpilogueISK_SL_SL_NS1G_6thread17LinearCombinationISK_Li1EffLNS1L_9ScaleType4KindE0ELNS_15FloatRoundStyleE2ESK_EENS1_15EpilogueDefaultEEEEEvvEEEEvNT_6ParamsE)
        .other          _ZN7cutlass13device_kernelINS_4gemm6kernel13GemmUniversalIN4cute5tupleIJiiiiEEENS1_10collective13CollectiveMmaINS1_34MainloopSm90TmaGmmaWarpSpecializedILi9ENS5_IJNS4_1CILi2EEESB_NSA_ILi1EEEEEENS1_35KernelTmaWarpSpecializedCooperativeEEENS5_IJNSA_ILi256EEENSA_ILi128EEENSA_ILi32EEEEEENS_6half_tENS5_IJlSC_lEEESK_SL_NS4_8TiledMMAINS4_8MMA_AtomIJNS4_4SM904GMMA26MMA_64x128x16_F32F16F16_SSILNSP_5MajorE0ELSR_0ELNSP_7ScaleInE1ELSS_1EEEEEENS4_6LayoutINS5_IJSB_SC_SC_EEENS5_IJSC_NSA_ILi0EEESX_EEEEENS5_IJNS4_10UnderscoreES10_S10_EEEEENS4_23SM90_TMA_LOAD_MULTICASTENS4_14ComposedLayoutINS4_7SwizzleILi2ELi4ELi3EEENS4_18smem_ptr_flag_bitsILi16EEENSV_INS5_IJNSA_ILi8EEESI_EEENS5_IJSI_SC_EEEEEEEvNS4_8identityES13_S1D_vS1E_EENS_8epilogue10collective6detail29Sm90TmaWarpSpecializedAdapterINS1H_15DefaultEpilogueISK_SL_SL_NS1G_6thread17LinearCombinationISK_Li1EffLNS1L_9ScaleType4KindE0ELNS_15FloatRoundStyleE2ESK_EENS1_15EpilogueDefaultEEEEEvvEEEEvNT_6ParamsE,@"STO_CUDA_ENTRY STV_DEFAULT"
_ZN7cutlass13device_kernelINS_4gemm6kernel13GemmUniversalIN4cute5tupleIJiiiiEEENS1_10collective13CollectiveMmaINS1_34MainloopSm90TmaGmmaWarpSpecializedILi9ENS5_IJNS4_1CILi2EEESB_NSA_ILi1EEEEEENS1_35KernelTmaWarpSpecializedCooperativeEEENS5_IJNSA_ILi256EEENSA_ILi128EEENSA_ILi32EEEEEENS_6half_tENS5_IJlSC_lEEESK_SL_NS4_8TiledMMAINS4_8MMA_AtomIJNS4_4SM904GMMA26MMA_64x128x16_F32F16F16_SSILNSP_5MajorE0ELSR_0ELNSP_7ScaleInE1ELSS_1EEEEEENS4_6LayoutINS5_IJSB_SC_SC_EEENS5_IJSC_NSA_ILi0EEESX_EEEEENS5_IJNS4_10UnderscoreES10_S10_EEEEENS4_23SM90_TMA_LOAD_MULTICASTENS4_14ComposedLayoutINS4_7SwizzleILi2ELi4ELi3EEENS4_18smem_ptr_flag_bitsILi16EEENSV_INS5_IJNSA_ILi8EEESI_EEENS5_IJSI_SC_EEEEEEEvNS4_8identityES13_S1D_vS1E_EENS_8epilogue10collective6detail29Sm90TmaWarpSpecializedAdapterINS1H_15DefaultEpilogueISK_SL_SL_NS1G_6thread17LinearCombinationISK_Li1EffLNS1L_9ScaleType4KindE0ELNS_15FloatRoundStyleE2ESK_EENS1_15EpilogueDefaultEEEEEvvEEEEvNT_6ParamsE:
[----:B------:R-:W0:Y:S01]  /*0000*/  LDC R1, c[0x0][0x28] ;  /* 0x00000a00ff017b82 */ /* 0x000e220000000800 */
[----:B------:R-:W1:Y:S01]  /*0010*/  S2R R18, SR_TID.X ;  /* 0x0000000000127919 */ /* 0x000e620000002100 */
[----:B------:R-:W-:Y:S01]  /*0020*/  ELECT P0, URZ, PT ;  /* 0x00000000003f782f */ /* 0x000fe20003800000 */
[----:B------:R-:W-:Y:S01]  /*0030*/  BSSY B0, `(.L_x_0) ;  /* 0x000000f000007945 */ /* 0x000fe20003800000 */
[--C-:B-1----:R-:W-:Y:S02]  /*0040*/  SHF.R.U32.HI R0, RZ, 0x5, R18.reuse ;  /* 0x00000005ff007819 */ /* 0x102fe40000011612 */
[----:B------:R-:W-:-:S03]  /*0050*/  SHF.R.U32.HI R3, RZ, 0x7, R18 ;  /* 0x00000007ff037819 */ /* 0x000fc60000011612 */
[----:B------:R-:W1:Y:S04]  /*0060*/  SHFL.IDX PT, R2, R0, RZ, 0x1f ;  /* 0x00001fff00027589 */ /* 0x000e6800000e0000 */
[----:B------:R2:W3:Y:S01]  /*0070*/  SHFL.IDX PT, R5, R3, RZ, 0x1f ;  /* 0x00001fff03057589 */ /* 0x0004e200000e0000 */
[----:B-1----:R-:W-:-:S13]  /*0080*/  ISETP.NE.OR P0, PT, R2, RZ, !P0 ;  /* 0x000000ff0200720c */ /* 0x002fda0004705670 */
[----:B0-23--:R-:W-:Y:S05]  /*0090*/  @P0 BRA `(.L_x_1) ;  /* 0x0000000000200947 */ /* 0x00dfea0003800000 */
[----:B------:R-:W-:Y:S02]  /*00a0*/  ULDC.64 UR4, c[0x0][0x198] ;  /* 0x0000660000047ab9 */ /* 0x000fe40000000a00 */
[----:B------:R-:W-:Y:S02]  /*00b0*/  UIADD3 UR6, UP0, UR4, 0xf0, URZ ;  /* 0x000000f004067890 */ /* 0x000fe4000ff1e03f */
[----:B------:R-:W-:Y:S02]  /*00c0*/  UIADD3 UR4, UP1, UR4, 0x1f0, URZ ;  /* 0x000001f004047890 */ /* 0x000fe4000ff3e03f */
[----:B------:R-:W-:Y:S02]  /*00d0*/  UIADD3.X UR7, URZ, UR5, URZ, UP0, !UPT ;  /* 0x000000053f077290 */ /* 0x000fe400087fe43f */
[----:B------:R-:W-:-:S07]  /*00e0*/  UIADD3.X UR5, URZ, UR5, URZ, UP1, !UPT ;  /* 0x000000053f057290 */ /* 0x000fce0008ffe43f */
[----:B------:R0:W-:Y:S02]  /*00f0*/  UTMACCTL.PF [UR6] ;  /* 0x00000000060079b9 */ /* 0x0001e40008040000 */
[----:B------:R0:W-:Y:S02]  /*0100*/  UTMACCTL.PF [UR4] ;  /* 0x00000000040079b9 */ /* 0x0001e40008040000 */
[----:B0-----:R-:W-:Y:S01]  /*0110*/  NOP ;  /* 0x0000000000007918 */ /* 0x001fe20000000000 */
.L_x_1:
[----:B------:R-:W-:Y:S05]  /*0120*/  BSYNC B0 ;  /* 0x0000000000007941 */ /* 0x000fea0003800000 */
.L_x_0:
[----:B------:R-:W0:Y:S02]  /*0130*/  SHFL.IDX PT, R3, R0, RZ, 0x1f ;  /* 0x00001fff00037589 */ /* 0x000e2400000e0000 */
[----:B0-----:R-:W-:-:S13]  /*0140*/  ISETP.NE.AND P0, PT, R3, RZ, PT ;  /* 0x000000ff0300720c */ /* 0x001fda0003f05270 */
[----:B------:R-:W-:Y:S05]  /*0150*/  @P0 BRA `(.L_x_2) ;  /* 0x00000000008c0947 */ /* 0x000fea0003800000 */
[----:B------:R-:W-:Y:S01]  /*0160*/  ELECT P0, URZ, PT ;  /* 0x00000000003f782f */ /* 0x000fe20003800000 */
[----:B------:R-:W-:-:S12]  /*0170*/  BSSY B0, `(.L_x_2) ;  /* 0x0000021000007945 */ /* 0x000fd80003800000 */
[----:B------:R-:W-:Y:S05]  /*0180*/  @!P0 BRA `(.L_x_3) ;  /* 0x00000000007c8947 */ /* 0x000fea0003800000 */
[----:B------:R-:W0:Y:S01]  /*0190*/  S2UR UR8, SR_CgaCtaId ;  /* 0x00000000000879c3 */ /* 0x000e220000008800 */
[----:B------:R-:W-:Y:S01]  /*01a0*/  UMOV UR4, 0x400 ;  /* 0x0000040000047882 */ /* 0x000fe20000000000 */
[----:B------:R-:W-:Y:S01]  /*01b0*/  UMOV UR5, 0x1 ;  /* 0x0000000100057882 */ /* 0x000fe20000000000 */
[----:B------:R-:W-:Y:S02]  /*01c0*/  UMOV UR6, 0x6 ;  /* 0x0000000600067882 */ /* 0x000fe40000000000 */
[----:B------:R-:W-:-:S04]  /*01d0*/  UIADD3 UR6, -UR6, 0x100000, URZ ;  /* 0x0010000006067890 */ /* 0x000fc8000fffe13f */
[----:B------:R-:W-:Y:S02]  /*01e0*/  USHF.L.U32 UR7, UR6, 0xb, URZ ;  /* 0x0000000b06077899 */ /* 0x000fe4000800063f */
[----:B------:R-:W-:Y:S02]  /*01f0*/  USHF.L.U32 UR6, UR6, 0x1, URZ ;  /* 0x0000000106067899 */ /* 0x000fe4000800063f */
[----:B0-----:R-:W-:Y:S02]  /*0200*/  ULEA UR8, UR8, UR4, 0x18 ;  /* 0x0000000408087291 */ /* 0x001fe4000f8ec03f */
[----:B------:R-:W-:-:S04]  /*0210*/  UIADD3 UR4, -UR5, 0x100000, URZ ;  /* 0x0010000005047890 */ /* 0x000fc8000fffe13f */
[----:B------:R-:W-:Y:S02]  /*0220*/  USHF.L.U32 UR5, UR4, 0xb, URZ ;  /* 0x0000000b04057899 */ /* 0x000fe4000800063f */
[----:B------:R-:W-:Y:S01]  /*0230*/  USHF.L.U32 UR4, UR4, 0x1, URZ ;  /* 0x0000000104047899 */ /* 0x000fe2000800063f */
[----:B------:R-:W0:Y:S11]  /*0240*/  FENCE.VIEW.ASYNC.S ;  /* 0x00000000000073c6 */ /* 0x000e360000000000 */
[----:B0-----:R0:W1:Y:S01]  /*0250*/  SYNCS.EXCH.64 URZ, [UR8], UR4 ;  /* 0x00000004083f75b2 */ /* 0x0010620008000100 */
[----:B------:R0:W2:Y:S01]  /*0260*/  SYNCS.EXCH.64 URZ, [UR8+0x48], UR6 ;  /* 0x00004806083f75b2 */ /* 0x0000a20008000100 */
[----:B------:R0:W3:Y:S01]  /*0270*/  SYNCS.EXCH.64 URZ, [UR8+0x8], UR4 ;  /* 0x00000804083f75b2 */ /* 0x0000e20008000100 */
[----:B------:R0:W4:Y:S01]  /*0280*/  SYNCS.EXCH.64 URZ, [UR8+0x50], UR6 ;  /* 0x00005006083f75b2 */ /* 0x0001220008000100 */
[----:B------:R0:W0:Y:S01]  /*0290*/  SYNCS.EXCH.64 URZ, [UR8+0x10], UR4 ;  /* 0x00001004083f75b2 */ /* 0x0000220008000100 */
        /* <DEDUP_REMOVED lines=13> */
[----:B------:R-:W-:Y:S01]  /*0370*/  NOP ;  /* 0x0000000000007918 */ /* 0x000fe20000000000 */
.L_x_3:
[----:B0-----:R-:W-:Y:S05]  /*0380*/  BSYNC B0 ;  /* 0x0000000000007941 */ /* 0x001fea0003800000 */
.L_x_2:
[----:B------:R-:W-:Y:S01]  /*0390*/  SHF.R.S32.HI R7, RZ, 0x1f, R18 ;  /* 0x0000001fff077819 */ /* 0x000fe20000011412 */
[----:B------:R-:W0:Y:S01]  /*03a0*/  SHFL.IDX PT, R0, R0, RZ, 0x1f ;  /* 0x00001fff00007589 */ /* 0x000e2200000e0000 */
[----:B------:R-:W5:Y:S01]  /*03b0*/  S2UR UR8, SR_CTAID.X ;  /* 0x00000000000879c3 */ /* 0x000f620000002500 */
[----:B------:R-:W-:Y:S02]  /*03c0*/  ELECT P0, URZ, PT ;  /* 0x00000000003f782f */ /* 0x000fe40003800000 */
[----:B------:R-:W-:Y:S01]  /*03d0*/  LEA.HI R7, R7, R18, RZ, 0x7 ;  /* 0x0000001207077211 */ /* 0x000fe200078f38ff */
[----:B------:R-:W1:Y:S01]  /*03e0*/  S2R R4, SR_CTAID.Y ;  /* 0x0000000000047919 */ /* 0x000e620000002600 */
[----:B------:R-:W-:Y:S01]  /*03f0*/  SHF.R.S32.HI R8, RZ, 0x1f, R3 ;  /* 0x0000001fff087819 */ /* 0x000fe20000011403 */
[----:B------:R-:W-:Y:S01]  /*0400*/  ULDC UR4, c[0x0][0x150] ;  /* 0x0000540000047ab9 */ /* 0x000fe20000000800 */
[----:B------:R-:W-:Y:S01]  /*0410*/  LOP3.LUT R7, R7, 0xffffff80, RZ, 0xc0, !PT ;  /* 0xffffff8007077812 */ /* 0x000fe200078ec0ff */
[----:B------:R-:W-:Y:S01]  /*0420*/  NOP ;  /* 0x0000000000007918 */ /* 0x000fe20000000000 */
[----:B------:R-:W-:Y:S01]  /*0430*/  LEA.HI R8, R8, R3, RZ, 0x2 ;  /* 0x0000000308087211 */ /* 0x000fe200078f10ff */
[----:B------:R-:W2:Y:S01]  /*0440*/  LDC R10, c[0x0][0x144] ;  /* 0x00005100ff0a7b82 */ /* 0x000ea20000000800 */
[----:B------:R-:W-:Y:S01]  /*0450*/  NOP ;  /* 0x0000000000007918 */ /* 0x000fe20000000000 */
[----:B------:R-:W-:Y:S01]  /*0460*/  IMAD.IADD R6, R18, 0x1, -R7 ;  /* 0x0000000112067824 */ /* 0x000fe200078e0a07 */
[----:B------:R-:W-:Y:S01]  /*0470*/  LOP3.LUT R8, R8, 0x3ffffffc, RZ, 0xc0, !PT ;  /* 0x3ffffffc08087812 */ /* 0x000fe200078ec0ff */
[----:B------:R-:W-:Y:S01]  /*0480*/  IMAD.MOV.U32 R22, RZ, RZ, 0x1 ;  /* 0x00000001ff167424 */ /* 0x000fe200078e00ff */
[----:B------:R-:W-:-:S02]  /*0490*/  ISETP.NE.AND P3, PT, R5, RZ, PT ;  /* 0x000000ff0500720c */ /* 0x000fc40003f65270 */
[----:B------:R-:W-:Y:S01]  /*04a0*/  SHF.R.S32.HI R7, RZ, 0x1f, R6 ;  /* 0x0000001fff077819 */ /* 0x000fe20000011406 */
[----:B------:R-:W-:Y:S01]  /*04b0*/  IMAD.IADD R8, R3, 0x1, -R8 ;  /* 0x0000000103087824 */ /* 0x000fe200078e0a08 */
[----:B------:R-:W3:Y:S02]  /*04c0*/  LDC R13, c[0x0][0x140] ;  /* 0x00005000ff0d7b82 */ /* 0x000ee40000000800 */
[----:B------:R-:W-:Y:S02]  /*04d0*/  LEA.HI R7, R7, R6, RZ, 0x3 ;  /* 0x0000000607077211 */ /* 0x000fe400078f18ff */
[----:B0-----:R-:W-:Y:S02]  /*04e0*/  ISETP.NE.OR P0, PT, R0, RZ, !P0 ;  /* 0x000000ff0000720c */ /* 0x001fe40004705670 */
[--C-:B------:R-:W-:Y:S02]  /*04f0*/  SHF.R.S32.HI R0, RZ, 0x3, R7.reuse ;  /* 0x00000003ff007819 */ /* 0x100fe40000011407 */
[----:B------:R-:W-:-:S02]  /*0500*/  SHF.R.S32.HI R7, RZ, 0x1f, R7 ;  /* 0x0000001fff077819 */ /* 0x000fc40000011407 */
[----:B-----5:R-:W-:Y:S02]  /*0510*/  I2FP.F32.U32 R9, UR8 ;  /* 0x0000000800097c45 */ /* 0x020fe40008201000 */
[----:B------:R-:W-:-:S03]  /*0520*/  LEA.HI R7, R7, R0, RZ, 0x2 ;  /* 0x0000000007077211 */ /* 0x000fc600078f10ff */
[----:B------:R-:W-:Y:S01]  /*0530*/  FMUL R9, R9, UR4 ;  /* 0x0000000409097c20 */ /* 0x000fe20008400000 */
[----:B------:R-:W-:Y:S01]  /*0540*/  LOP3.LUT R7, R7, 0xfffffffc, RZ, 0xc0, !PT ;  /* 0xfffffffc07077812 */ /* 0x000fe200078ec0ff */
[----:B------:R-:W-:Y:S01]  /*0550*/  VOTEU.ALL UP0, P0 ;  /* 0x00000000003f7886 */ /* 0x000fe20000000000 */
[----:B-1----:R-:W-:Y:S01]  /*0560*/  I2FP.F32.U32 R3, R4 ;  /* 0x0000000400037245 */ /* 0x002fe20000201000 */
[----:B------:R-:W-:Y:S01]  /*0570*/  ULDC UR4, c[0x0][0x154] ;  /* 0x0000550000047ab9 */ /* 0x000fe20000000800 */
[----:B------:R-:W-:Y:S01]  /*0580*/  VOTEU.ALL UP1, P0 ;  /* 0x00000000003f7886 */ /* 0x000fe20000020000 */
[----:B------:R-:W0:Y:S01]  /*0590*/  F2I.U32.TRUNC.NTZ R9, R9 ;  /* 0x0000000900097305 */ /* 0x000e22000020f000 */
[----:B------:R-:W-:Y:S01]  /*05a0*/  IMAD.IADD R7, R0, 0x1, -R7 ;  /* 0x0000000100077824 */ /* 0x000fe200078e0a07 */
[----:B------:R-:W1:Y:S01]  /*05b0*/  @!UP0 S2UR UR7, SR_CgaCtaId ;  /* 0x00000000000789c3 */ /* 0x000e620000008800 */
[----:B------:R-:W-:Y:S01]  /*05c0*/  FMUL R12, R3, UR4 ;  /* 0x00000004030c7c20 */ /* 0x000fe20008400000 */
[----:B------:R-:W-:Y:S01]  /*05d0*/  UMOV UR4, 0x20 ;  /* 0x0000002000047882 */ /* 0x000fe20000000000 */
[----:B------:R-:W-:Y:S01]  /*05e0*/  IMAD R8, R8, 0x4, R7 ;  /* 0x0000000408087824 */ /* 0x000fe200078e0207 */
[----:B------:R-:W-:Y:S01]  /*05f0*/  @!UP0 UMOV UR6, 0x400 ;  /* 0x0000040000068882 */ /* 0x000fe20000000000 */
[----:B------:R-:W-:-:S04]  /*0600*/  @!UP0 UIADD3 UR4, -UR4, 0x100000, URZ ;  /* 0x0010000004048890 */ /* 0x000fc8000fffe13f */
[----:B------:R-:W-:Y:S02]  /*0610*/  @!UP0 USHF.L.U32 UR5, UR4, 0xb, URZ ;  /* 0x0000000b04058899 */ /* 0x000fe4000800063f */
[----:B------:R-:W-:Y:S01]  /*0620*/  @!UP0 USHF.L.U32 UR4, UR4, 0x1, URZ ;  /* 0x0000000104048899 */ /* 0x000fe2000800063f */
[----:B---3--:R-:W-:Y:S01]  /*0630*/  ISETP.EQ.U32.AND P2, PT, R13, 0x1, PT ;  /* 0x000000010d00780c */ /* 0x008fe20003f42070 */
[----:B------:R-:W3:Y:S01]  /*0640*/  F2I.U32.TRUNC.NTZ R12, R12 ;  /* 0x0000000c000c7305 */ /* 0x000ee2000020f000 */
[----:B------:R-:W-:Y:S01]  /*0650*/  LEA.HI R0, R8, R8, RZ, 0x1 ;  /* 0x0000000808007211 */ /* 0x000fe200078f08ff */
[----:B------:R-:W5:Y:S03]  /*0660*/  LDC R7, c[0x0][0x148] ;  /* 0x00005200ff077b82 */ /* 0x000f660000000800 */
[----:B------:R-:W-:Y:S01]  /*0670*/  LOP3.LUT R11, R0, 0xfffffffe, RZ, 0xc0, !PT ;  /* 0xfffffffe000b7812 */ /* 0x000fe200078ec0ff */
[----:B0-----:R-:W-:Y:S01]  /*0680*/  IMAD.MOV R15, RZ, RZ, -R9 ;  /* 0x000000ffff0f7224 */ /* 0x001fe200078e0a09 */
[----:B------:R-:W-:-:S03]  /*0690*/  SHF.R.S32.HI R9, RZ, 0x1f, R2 ;  /* 0x0000001fff097819 */ /* 0x000fc60000011402 */
[----:B--2---:R-:W-:Y:S01]  /*06a0*/  IMAD R3, R10, R15, UR8 ;  /* 0x000000080a037e24 */ /* 0x004fe2000f8e020f */
[----:B------:R-:W-:Y:S01]  /*06b0*/  LEA.HI R9, R9, R2, RZ, 0x2 ;  /* 0x0000000209097211 */ /* 0x000fe200078f10ff */
[C---:B------:R-:W-:Y:S02]  /*06c0*/  IMAD.IADD R0, R8.reuse, 0x1, -R11 ;  /* 0x0000000108007824 */ /* 0x040fe400078e0a0b */
[----:B------:R-:W-:Y:S01]  /*06d0*/  IMAD.SHL.U32 R11, R8, 0x4, RZ ;  /* 0x00000004080b7824 */ /* 0x000fe200078e00ff */
[----:B------:R-:W-:Y:S01]  /*06e0*/  LOP3.LUT R9, R9, 0xfffffffc, RZ, 0xc0, !PT ;  /* 0xfffffffc09097812 */ /* 0x000fe200078ec0ff */
[----:B---3--:R-:W-:Y:S01]  /*06f0*/  IMAD.MOV R21, RZ, RZ, -R12 ;  /* 0x000000ffff157224 */ /* 0x008fe200078e0a0c */
[----:B------:R-:W-:Y:S01]  /*0700*/  ISETP.NE.AND P4, PT, R0, R3, PT ;  /* 0x000000030000720c */ /* 0x000fe20003f85270 */
[----:B-1----:R-:W-:Y:S01]  /*0710*/  @!UP0 ULEA UR6, UR7, UR6, 0x18 ;  /* 0x0000000607068291 */ /* 0x002fe2000f8ec03f */
[----:B------:R-:W-:Y:S01]  /*0720*/  LOP3.LUT R152, R8, 0xc, R11, 0x78, !PT ;  /* 0x0000000c08987812 */ /* 0x000fe200078e780b */
[----:B------:R-:W-:Y:S01]  /*0730*/  IMAD.IADD R0, R2, 0x1, -R9 ;  /* 0x0000000102007824 */ /* 0x000fe200078e0a09 */
[----:B------:R-:W-:Y:S01]  /*0740*/  VOTEU.ALL UP0, P0 ;  /* 0x00000000003f7886 */ /* 0x000fe20000000000 */
[----:B------:R-:W-:Y:S01]  /*0750*/  LOP3.LUT P0, RZ, R6, 0x7, RZ, 0xc0, !PT ;  /* 0x0000000706ff7812 */ /* 0x000fe2000780c0ff */
[----:B------:R-:W-:-:S02]  /*0760*/  VIADD R6, R5, 0xffffffff ;  /* 0xffffffff05067836 */ /* 0x000fc40000000000 */
[----:B------:R-:W-:Y:S01]  /*0770*/  ISETP.NE.AND P1, PT, R0, 0x3, PT ;  /* 0x000000030000780c */ /* 0x000fe20003f25270 */
[----:B-----5:R-:W-:Y:S01]  /*0780*/  IMAD R9, R7, R21, R4 ;  /* 0x0000001507097224 */ /* 0x020fe200078e0204 */
[----:B------:R-:W-:Y:S02]  /*0790*/  ISETP.LT.U32.AND P0, PT, R152, 0x4, !P0 ;  /* 0x000000049800780c */ /* 0x000fe40004701070 */
[----:B------:R-:W-:Y:S01]  /*07a0*/  ISETP.EQ.OR P1, PT, R0, RZ, !P1 ;  /* 0x000000ff0000720c */ /* 0x000fe20004f22670 */
[----:B------:R-:W0:Y:S02]  /*07b0*/  FENCE.VIEW.ASYNC.S ;  /* 0x00000000000073c6 */ /* 0x000e240000000000 */
[----:B0-----:R0:W1:Y:S01]  /*07c0*/  @!UP0 SYNCS.EXCH.64 URZ, [UR6+0xa0], UR4 ;  /* 0x0000a004063f85b2 */ /* 0x0010620008000100 */
[----:B------:R-:W-:Y:S02]  /*07d0*/  @P4 LEA.HI R2, R152, R152, RZ, 0x1 ;  /* 0x0000009898024211 */ /* 0x000fe400078f08ff */
[----:B------:R-:W-:-:S02]  /*07e0*/  ISETP.EQ.AND P1, PT, R5, RZ, P1 ;  /* 0x000000ff0500720c */ /* 0x000fc40000f22270 */
[----:B------:R-:W-:Y:S02]  /*07f0*/  @P4 SHF.R.S32.HI R2, RZ, 0x1, R2 ;  /* 0x00000001ff024819 */ /* 0x000fe40000011402 */
[----:B------:R-:W-:Y:S02]  /*0800*/  ISETP.GE.U32.AND P6, PT, R6, 0x2, PT ;  /* 0x000000020600780c */ /* 0x000fe40003fc6070 */
[----:B------:R-:W-:Y:S02]  /*0810*/  @P4 ISETP.NE.AND P5, PT, R2, R9, PT ;  /* 0x000000090200420c */ /* 0x000fe40003fa5270 */
[----:B------:R-:W-:Y:S02]  /*0820*/  SEL R9, RZ, 0x1, !P0 ;  /* 0x00000001ff097807 */ /* 0x000fe40004000000 */
[----:B------:R-:W-:Y:S02]  /*0830*/  @P4 SEL R22, RZ, 0x1, P5 ;  /* 0x00000001ff164807 */ /* 0x000fe40002800000 */
[----:B------:R-:W-:Y:S01]  /*0840*/  SEL R19, RZ, 0x1, !P1 ;  /* 0x00000001ff137807 */ /* 0x000fe20004800000 */
[----:B------:R0:W2:Y:S01]  /*0850*/  @!UP1 SYNCS.EXCH.64 URZ, [UR6+0xa8], UR4 ;  /* 0x0000a804063f95b2 */ /* 0x0000a20008000100 */
[----:B------:R-:W-:Y:S01]  /*0860*/  LOP3.LUT R22, R22, R9, RZ, 0xc0, !PT ;  /* 0x0000000916167212 */ /* 0x000fe200078ec0ff */
[----:B------:R-:W-:Y:S01]  /*0870*/  NOP ;  /* 0x0000000000007918 */ /* 0x000fe20000000000 */
[----:B------:R-:W-:Y:S01]  /*0880*/  SEL R19, R19, 0x2, P6 ;  /* 0x0000000213137807 */ /* 0x000fe20003000000 */
[----:B------:R-:W-:Y:S06]  /*0890*/  @!P2 BRA `(.L_x_4) ;  /* 0x000000000008a947 */ /* 0x000fec0003800000 */
[----:B-12-4-:R-:W-:Y:S01]  /*08a0*/  UCGABAR_ARV ;  /* 0x00000000000079c7 */ /* 0x016fe20008000000 */
[----:B------:R-:W-:Y:S05]  /*08b0*/  BRA `(.L_x_5) ;  /* 0x0000000000047947 */ /* 0x000fea0003800000 */
.L_x_4:
[----:B-12-4-:R-:W-:Y:S01]  /*08c0*/  NOP ;  /* 0x0000000000007918 */ /* 0x016fe20000000000 */
.L_x_5:
[----:B------:R-:W1:Y:S01]  /*08d0*/  LDC R2, c[0x0][0x65c] ;  /* 0x00019700ff027b82 */ /* 0x000e620000000800 */
[----:B------:R-:W-:Y:S01]  /*08e0*/  MOV R8, UR8 ;  /* 0x0000000800087c02 */ /* 0x000fe20008000f00 */
[----:B------:R-:W-:Y:S01]  /*08f0*/  IMAD.MOV.U32 R9, RZ, RZ, RZ ;  /* 0x000000ffff097224 */ /* 0x000fe200078e00ff */
[----:B-1----:R-:W-:-:S04]  /*0900*/  ISETP.NE.AND P1, PT, R2, 0x1, PT ;  /* 0x000000010200780c */ /* 0x002fc80003f25270 */
[----:B------:R-:W-:-:S09]  /*0910*/  P2R R5, PR, RZ, 0x2 ;  /* 0x00000002ff057803 */ /* 0x000fd20000000000 */
[----:B------:R-:W1:Y:S01]  /*0920*/  @P1 LDC R17, c[0x0][0x10] ;  /* 0x00000400ff111b82 */ /* 0x000e620000000800 */
[----:B------:R-:W-:Y:S02]  /*0930*/  @P1 IMAD.MOV.U32 R5, RZ, RZ, RZ ;  /* 0x000000ffff051224 */ /* 0x000fe400078e00ff */
[----:B------:R-:W-:-:S05]  /*0940*/  @P1 IMAD.MOV.U32 R13, RZ, RZ, RZ ;  /* 0x000000ffff0d1224 */ /* 0x000fca00078e00ff */
[----:B------:R-:W2:Y:S01]  /*0950*/  @!P1 LDC R11, c[0x0][0xc] ;  /* 0x00000300ff0b9b82 */ /* 0x000ea20000000800 */
[----:B-1----:R-:W-:-:S04]  /*0960*/  @P1 IMAD.WIDE.U32 R16, R17, UR8, R4 ;  /* 0x0000000811101c25 */ /* 0x002fc8000f8e0004 */
[----:B------:R-:W-:Y:S02]  /*0970*/  @P1 IMAD.IADD R17, R17, 0x1, R13 ;  /* 0x0000000111111824 */ /* 0x000fe400078e020d */
[----:B--2---:R-:W-:-:S04]  /*0980*/  @!P1 IMAD.WIDE.U32 R8, R4, R11, R8 ;  /* 0x0000000b04089225 */ /* 0x004fc800078e0008 */
[----:B------:R-:W-:Y:S02]  /*0990*/  @!P1 IMAD.MOV.U32 R16, RZ, RZ, R8 ;  /* 0x000000ffff109224 */ /* 0x000fe400078e0008 */
[----:B------:R-:W-:Y:S01]  /*09a0*/  @!P1 IMAD.MOV.U32 R17, RZ, RZ, R9 ;  /* 0x000000ffff119224 */ /* 0x000fe200078e0009 */
[----:B------:R-:W-:Y:S06]  /*09b0*/  @!P2 BRA `(.L_x_6) ;  /* 0x00000000000ca947 */ /* 0x000fec0003800000 */
[----:B------:R-:W-:Y:S01]  /*09c0*/  UCGABAR_WAIT ;  /* 0x0000000000007dc7 */ /* 0x000fe20008000000 */
[----:B------:R-:W-:Y:S01]  /*09d0*/  CCTL.IVALL ;  /* 0x00000000ff00798f */ /* 0x000fe20002000000 */
[----:B------:R-:W-:Y:S05]  /*09e0*/  BRA `(.L_x_7) ;  /* 0x0000000000047947 */ /* 0x000fea0003800000 */
.L_x_6:
[----:B------:R-:W-:Y:S06]  /*09f0*/  BAR.SYNC.DEFER_BLOCKING 0x0 ;  /* 0x0000000000007b1d */ /* 0x000fec0000010000 */
.L_x_7:
[----:B------:R-:W-:Y:S05]  /*0a00*/  @!P3 BRA `(.L_x_8) ;  /* 0x000000a000c4b947 */ /* 0x000fea0003800000 */
[----:B------:R-:W-:-:S13]  /*0a10*/  ISETP.GT.U32.AND P0, PT, R6, 0x1, PT ;  /* 0x000000010600780c */ /* 0x000fda0003f04070 */
[----:B0-----:R-:W-:Y:S05]  /*0a20*/  @P0 EXIT ;  /* 0x000000000000094d */ /* 0x001fea0003800000 */
[----:B------:R-:W-:Y:S01]  /*0a30*/  ULDC.64 UR4, c[0x0][0x650] ;  /* 0x0001940000047ab9 */ /* 0x000fe20000000a00 */
[----:B------:R-:W-:Y:S01]  /*0a40*/  PRMT R0, RZ, 0x7610, R0 ;  /* 0x00007610ff007816 */ /* 0x000fe20000000000 */
[----:B------:R-:W-:Y:S01]  /*0a50*/  IMAD.MOV.U32 R153, RZ, RZ, -0x1 ;  /* 0xffffffffff997424 */ /* 0x000fe200078e00ff */
[----:B------:R-:W-:Y:S01]  /*0a60*/  ISETP.GE.U32.AND P0, PT, R16, UR4, PT ;  /* 0x0000000410007c0c */ /* 0x000fe2000bf06070 */
[----:B------:R-:W-:Y:S02]  /*0a70*/  IMAD.MOV.U32 R154, RZ, RZ, -0x1 ;  /* 0xffffffffff9a7424 */ /* 0x000fe400078e00ff */
[----:B------:R-:W-:Y:S01]  /*0a80*/  IMAD.MOV.U32 R23, RZ, RZ, -0x1 ;  /* 0xffffffffff177424 */ /* 0x000fe200078e00ff */
[----:B------:R-:W-:-:S13]  /*0a90*/  ISETP.GE.U32.AND.EX P0, PT, R17, UR5, PT, P0 ;  /* 0x0000000511007c0c */ /* 0x000fda000bf06100 */
[----:B------:R-:W-:Y:S05]  /*0aa0*/  @P0 BRA `(.L_x_9) ;  /* 0x00000004002c0947 */ /* 0x000fea0003800000 */
[----:B------:R-:W0:Y:S01]  /*0ab0*/  LDC.64 R24, c[0x0][0x628] ;  /* 0x00018a00ff187b82 */ /* 0x000e220000000a00 */
[----:B------:R-:W-:Y:S01]  /*0ac0*/  IMAD.MOV.U32 R8, RZ, RZ, R16 ;  /* 0x000000ffff087224 */ /* 0x000fe200078e0010 */
[----:B------:R-:W-:-:S06]  /*0ad0*/  MOV R9, R17 ;  /* 0x0000001100097202 */ /* 0x000fcc0000000f00 */
[----:B------:R-:W1:Y:S08]  /*0ae0*/  LDC R0, c[0x0][0x630] ;  /* 0x00018c00ff007b82 */ /* 0x000e700000000800 */
[----:B------:R-:W2:Y:S01]  /*0af0*/  LDC.64 R26, c[0x0][0x620] ;  /* 0x00018800ff1a7b82 */ /* 0x000ea20000000a00 */
[----:B0-----:R-:W-:-:S04]  /*0b00*/  ISETP.NE.U32.AND P0, PT, R24, RZ, PT ;  /* 0x000000ff1800720c */ /* 0x001fc80003f05070 */
[----:B------:R-:W-:-:S13]  /*0b10*/  ISETP.NE.AND.EX P0, PT, R25, RZ, PT, P0 ;  /* 0x000000ff1900720c */ /* 0x000fda0003f05300 */
[----:B-12---:R-:W-:Y:S05]  /*0b20*/  @!P0 BRA `(.L_x_10) ;  /* 0x0000000000288947 */ /* 0x006fea0003800000 */
[----:B------:R-:W0:Y:S02]  /*0b30*/  LDC R13, c[0x0][0x634] ;  /* 0x00018d00ff0d7b82 */ /* 0x000e240000000800 */
[----:B0-----:R-:W-:-:S05]  /*0b40*/  IADD3 R13, P0, R16, R13, RZ ;  /* 0x0000000d100d7210 */ /* 0x001fca0007f1e0ff */
[----:B------:R-:W-:-:S04]  /*0b50*/  IMAD.X R15, RZ, RZ, R17, P0 ;  /* 0x000000ffff0f7224 */ /* 0x000fc800000e0611 */
[----:B------:R-:W-:-:S04]  /*0b60*/  IMAD.WIDE.U32 R8, R15, R24, RZ ;  /* 0x000000180f087225 */ /* 0x000fc800078e00ff */
[----:B------:R-:W-:-:S04]  /*0b70*/  IMAD.WIDE.U32 R10, P0, R13, R25, R8 ;  /* 0x000000190d0a7225 */ /* 0x000fc80007800008 */
[----:B------:R-:W-:-:S04]  /*0b80*/  IMAD.WIDE.U32 R8, R13, R24, RZ ;  /* 0x000000180d087225 */ /* 0x000fc800078e00ff */
[----:B------:R-:W-:Y:S01]  /*0b90*/  IMAD.X R13, RZ, RZ, RZ, P0 ;  /* 0x000000ffff0d7224 */ /* 0x000fe200000e06ff */
[----:B------:R-:W-:Y:S01]  /*0ba0*/  IADD3 RZ, P0, R9, R10, RZ ;  /* 0x0000000a09ff7210 */ /* 0x000fe20007f1e0ff */
[----:B------:R-:W-:-:S04]  /*0bb0*/  IMAD.MOV.U32 R12, RZ, RZ, R11 ;  /* 0x000000ffff0c7224 */ /* 0x000fc800078e000b */
[----:B------:R-:W-:-:S08]  /*0bc0*/  IMAD.WIDE.U32.X R8, R15, R25, R12, P0 ;  /* 0x000000190f087225 */ /* 0x000fd000000e040c */
.L_x_10:
[----:B------:R-:W0:Y:S01]  /*0bd0*/  LDC.64 R24, c[0x0][0x640] ;  /* 0x00019000ff187b82 */ /* 0x000e220000000a00 */
[-CC-:B------:R-:W-:Y:S01]  /*0be0*/  SHF.R.U64 R28, R8, R0.reuse, R9.reuse ;  /* 0x00000000081c7219 */ /* 0x180fe20000001209 */
[----:B------:R-:W-:Y:S01]  /*0bf0*/  IMAD R30, R7, R21, R4 ;  /* 0x00000015071e7224 */ /* 0x000fe200078e0204 */
[----:B------:R-:W-:Y:S01]  /*0c00*/  SHF.R.U32.HI R0, RZ, R0, R9 ;  /* 0x00000000ff007219 */ /* 0x000fe20000011609 */
[----:B------:R-:W-:Y:S01]  /*0c10*/  IMAD.MOV.U32 R21, RZ, RZ, 0x1 ;  /* 0x00000001ff157424 */ /* 0x000fe200078e00ff */
[----:B------:R-:W-:-:S03]  /*0c20*/  IADD3 R5, P0, RZ, -R28, RZ ;  /* 0x8000001cff057210 */ /* 0x000fc60007f1e0ff */
[----:B------:R-:W1:Y:S02]  /*0c30*/  LDC R6, c[0x0][0x618] ;  /* 0x00018600ff067b82 */ /* 0x000e640000000800 */
[----:B------:R-:W-:-:S04]  /*0c40*/  IMAD.X R9, RZ, RZ, ~R0, P0 ;  /* 0x000000ffff097224 */ /* 0x000fc800000e0e00 */
[-C--:B------:R-:W-:Y:S02]  /*0c50*/  IMAD R0, R9, R26.reuse, RZ ;  /* 0x0000001a09007224 */ /* 0x080fe400078e02ff */
[----:B------:R-:W2:Y:S01]  /*0c60*/  LDC R11, c[0x0][0x608] ;  /* 0x00018200ff0b7b82 */ /* 0x000ea20000000800 */
[----:B------:R-:W-:-:S04]  /*0c70*/  IMAD.WIDE.U32 R8, R5, R26, R16 ;  /* 0x0000001a05087225 */ /* 0x000fc800078e0010 */
[----:B------:R-:W-:-:S03]  /*0c80*/  IMAD R5, R5, R27, R0 ;  /* 0x0000001b05057224 */ /* 0x000fc600078e0200 */
[----:B------:R-:W3:Y:S01]  /*0c90*/  LDC R12, c[0x0][0x658] ;  /* 0x00019600ff0c7b82 */ /* 0x000ee20000000800 */
[----:B0-----:R-:W-:Y:S01]  /*0ca0*/  ISETP.NE.U32.AND P0, PT, R24, RZ, PT ;  /* 0x000000ff1800720c */ /* 0x001fe20003f05070 */
[----:B------:R-:W-:Y:S02]  /*0cb0*/  IMAD.IADD R5, R9, 0x1, R5 ;  /* 0x0000000109057824 */ /* 0x000fe400078e0205 */
[----:B------:R-:W-:Y:S01]  /*0cc0*/  IMAD.MOV.U32 R9, RZ, RZ, -0x1 ;  /* 0xffffffffff097424 */ /* 0x000fe200078e00ff */
[----:B------:R-:W-:-:S03]  /*0cd0*/  ISETP.NE.AND.EX P0, PT, R25, RZ, PT, P0 ;  /* 0x000000ff1900720c */ /* 0x000fc60003f05300 */
[----:B------:R-:W0:Y:S01]  /*0ce0*/  LDC R15, c[0x0][0x600] ;  /* 0x00018000ff0f7b82 */ /* 0x000e220000000800 */
[-CC-:B-1----:R-:W-:Y:S02]  /*0cf0*/  SHF.R.U64 R13, R8, R6.reuse, R5.reuse ;  /* 0x00000006080d7219 */ /* 0x182fe40000001205 */
[----:B------:R-:W-:-:S05]  /*0d00*/  SHF.R.U32.HI R0, RZ, R6, R5 ;  /* 0x00000006ff007219 */ /* 0x000fca0000011605 */
[----:B------:R-:W1:Y:S01]  /*0d10*/  LDC R14, c[0x0][0x648] ;  /* 0x00019200ff0e7b82 */ /* 0x000e620000000800 */
[-CC-:B--2---:R-:W-:Y:S02]  /*0d20*/  SHF.R.U64 R27, R13, R11.reuse, R0.reuse ;  /* 0x0000000b0d1b7219 */ /* 0x184fe40000001200 */
[----:B------:R-:W-:-:S05]  /*0d30*/  SHF.R.U32.HI R5, RZ, R11, R0 ;  /* 0x0000000bff057219 */ /* 0x000fca0000011600 */
[----:B------:R-:W2:Y:S01]  /*0d40*/  LDC R20, c[0x0][0x638] ;  /* 0x00018e00ff147b82 */ /* 0x000ea20000000800 */
[-CC-:B---3--:R-:W-:Y:S02]  /*0d50*/  SHF.R.U64 R26, R27, R12.reuse, R5.reuse ;  /* 0x0000000c1b1a7219 */ /* 0x188fe40000001205 */
[-C--:B------:R-:W-:Y:S02]  /*0d60*/  SHF.L.U32 R0, R9, R12.reuse, RZ ;  /* 0x0000000c09007219 */ /* 0x080fe400000006ff */
[----:B------:R-:W-:Y:S01]  /*0d70*/  SHF.R.U32.HI R5, RZ, R12, R5 ;  /* 0x0000000cff057219 */ /* 0x000fe20000011605 */
[----:B------:R-:W-:Y:S01]  /*0d80*/  IMAD.MOV.U32 R4, RZ, RZ, R26 ;  /* 0x000000ffff047224 */ /* 0x000fe200078e001a */
[----:B------:R-:W-:Y:S01]  /*0d90*/  LOP3.LUT R10, RZ, R0, RZ, 0x33, !PT ;  /* 0x00000000ff0a7212 */ /* 0x000fe200078e33ff */
[----:B------:R-:W3:Y:S01]  /*0da0*/  LDC R23, c[0x0][0x610] ;  /* 0x00018400ff177b82 */ /* 0x000ee20000000800 */
[----:B------:R-:W-:Y:S05]  /*0db0*/  @!P0 BRA `(.L_x_11) ;  /* 0x0000000000288947 */ /* 0x000fea0003800000 */
[----:B------:R-:W4:Y:S02]  /*0dc0*/  LDC R9, c[0x0][0x64c] ;  /* 0x00019300ff097b82 */ /* 0x000f240000000800 */
[----:B----4-:R-:W-:-:S05]  /*0dd0*/  IADD3 R9, P0, R26, R9, RZ ;  /* 0x000000091a097210 */ /* 0x010fca0007f1e0ff */
[----:B------:R-:W-:-:S04]  /*0de0*/  IMAD.X R11, RZ, RZ, R5, P0 ;  /* 0x000000ffff0b7224 */ /* 0x000fc800000e0605 */
[----:B------:R-:W-:-:S04]  /*0df0*/  IMAD.WIDE.U32 R4, R11, R24, RZ ;  /* 0x000000180b047225 */ /* 0x000fc800078e00ff */
[----:B------:R-:W-:-:S04]  /*0e00*/  IMAD.WIDE.U32 R6, P0, R9, R25, R4 ;  /* 0x0000001909067225 */ /* 0x000fc80007800004 */
[----:B------:R-:W-:Y:S01]  /*0e10*/  IMAD.WIDE.U32 R4, R9, R24, RZ ;  /* 0x0000001809047225 */ /* 0x000fe200078e00ff */
[----:B------:R-:W-:-:S03]  /*0e20*/  MOV R8, R7 ;  /* 0x0000000700087202 */ /* 0x000fc60000000f00 */
[----:B------:R-:W-:Y:S01]  /*0e30*/  IMAD.X R9, RZ, RZ, RZ, P0 ;  /* 0x000000ffff097224 */ /* 0x000fe200000e06ff */
[----:B------:R-:W-:-:S05]  /*0e40*/  IADD3 RZ, P0, R5, R6, RZ ;  /* 0x0000000605ff7210 */ /* 0x000fca0007f1e0ff */
[----:B------:R-:W-:-:S08]  /*0e50*/  IMAD.WIDE.U32.X R4, R11, R25, R8, P0 ;  /* 0x000000190b047225 */ /* 0x000fd000000e0408 */
.L_x_11:
[----:B-1----:R-:W-:Y:S01]  /*0e60*/  SHF.R.U64 R4, R4, R14, R5 ;  /* 0x0000000e04047219 */ /* 0x002fe20000001205 */
[----:B0-----:R-:W-:Y:S01]  /*0e70*/  VIADD R6, R15, 0xffffffff ;  /* 0xffffffff0f067836 */ /* 0x001fe20000000000 */
[----:B------:R-:W-:Y:S02]  /*0e80*/  SHF.L.U32 R0, R21, R12, RZ ;  /* 0x0000000c15007219 */ /* 0x000fe400000006ff */
[----:B------:R-:W-:Y:S01]  /*0e90*/  LOP3.LUT R5, R27, R10, RZ, 0xc0, !PT ;  /* 0x0000000a1b057212 */ /* 0x000fe200078ec0ff */
[----:B------:R-:W-:Y:S01]  /*0ea0*/  IMAD.MOV R7, RZ, RZ, -R4 ;  /* 0x000000ffff077224 */ /* 0x000fe200078e0a04 */
[----:B------:R-:W-:Y:S02]  /*0eb0*/  SEL R3, R3, R30, !P1 ;  /* 0x0000001e03037207 */ /* 0x000fe40004800000 */
[----:B------:R-:W-:Y:S01]  /*0ec0*/  LOP3.LUT R6, R13, R6, RZ, 0xc0, !PT ;  /* 0x000000060d067212 */ /* 0x000fe200078ec0ff */
[----:B------:R-:W-:Y:S02]  /*0ed0*/  IMAD R4, R0, R4, R5 ;  /* 0x0000000400047224 */ /* 0x000fe400078e0205 */
[----:B--2---:R-:W-:-:S02]  /*0ee0*/  IMAD R0, R7, R20, R26 ;  /* 0x0000001407007224 */ /* 0x004fc400078e021a */
[----:B---3--:R-:W-:Y:S02]  /*0ef0*/  IMAD R3, R4, R23, R3 ;  /* 0x0000001704037224 */ /* 0x008fe400078e0203 */
[----:B------:R-:W-:Y:S02]  /*0f00*/  IMAD.MOV.U32 R5, RZ, RZ, 0x1 ;  /* 0x00000001ff057424 */ /* 0x000fe400078e00ff */
[----:B------:R-:W-:Y:S02]  /*0f10*/  IMAD R4, R0, R15, R6 ;  /* 0x0000000f00047224 */ /* 0x000fe400078e0206 */
[----:B------:R-:W-:Y:S01]  /*0f20*/  IMAD.MOV.U32 R23, RZ, RZ, R28 ;  /* 0x000000ffff177224 */ /* 0x000fe200078e001c */
[----:B------:R-:W-:Y:S02]  /*0f30*/  PRMT R0, R5, 0x7610, R0 ;  /* 0x0000761005007816 */ /* 0x000fe40000000000 */
[----:B------:R-:W-:Y:S02]  /*0f40*/  SEL R154, R4, R3, !P1 ;  /* 0x00000003049a7207 */ /* 0x000fe40004800000 */
[----:B------:R-:W-:-:S07]  /*0f50*/  SEL R153, R3, R4, !P1 ;  /* 0x0000000403997207 */ /* 0x000fce0004800000 */
.L_x_9:
[----:B------:R-:W-:-:S08]  /*0f60*/  NOP ;  /* 0x0000000000007918 */ /* 0x000fd00000000000 */
[----:B------:R-:W0:Y:S02]  /*0f70*/  USETMAXREG.TRY_ALLOC.CTAPOOL UP0, 0xe8 ;  /* 0x000000e8000079c8 */ /* 0x000e240008000600 */
[----:B0-----:R-:W-:-:S13]  /*0f80*/  PLOP3.LUT P0, PT, PT, PT, UP0, 0x80, 0x0 ;  /* 0x000000000000781c */ /* 0x001fda0003f0f008 */
[----:B------:R-:W-:Y:S05]  /*0f90*/  @!P0 BRA `(.L_x_9) ;  /* 0xfffffffc00f08947 */ /* 0x000fea000383ffff */
[----:B------:R-:W-:Y:S01]  /*0fa0*/  ULDC.64 UR4, c[0x0][0x598] ;  /* 0x0001660000047ab9 */ /* 0x000fe20000000a00 */
[----:B------:R-:W-:Y:S01]  /*0fb0*/  ULDC.64 UR36, c[0x0][0x208] ;  /* 0x0000820000247ab9 */ /* 0x000fe20000000a00 */
[----:B------:R-:W-:-:S04]  /*0fc0*/  ISETP.NE.U32.AND P0, PT, RZ, UR4, PT ;  /* 0x00000004ff007c0c */ /* 0x000fc8000bf05070 */
[----:B------:R-:W-:-:S13]  /*0fd0*/  ISETP.NE.AND.EX P0, PT, RZ, UR5, PT, P0 ;  /* 0x00000005ff007c0c */ /* 0x000fda000bf05300 */
[----:B------:R-:W-:Y:S05]  /*0fe0*/  @!P0 BRA `(.L_x_12) ;  /* 0x00000000001c8947 */ /* 0x000fea0003800000 */
[----:B------:R-:W0:Y:S02]  /*0ff0*/  LDC.64 R4, c[0x0][0x598] ;  /* 0x00016600ff047b82 */ /* 0x000e240000000a00 */
[----:B0-----:R-:W2:Y:S02]  /*1000*/  LDG.E.64 R4, desc[UR36][R4.64] ;  /* 0x0000002404047981 */ /* 0x001ea4000c1e1b00 */
[----:B--2---:R-:W-:-:S04]  /*1010*/  ISETP.NE.U32.AND P0, PT, R4, RZ, PT ;  /* 0x000000ff0400720c */ /* 0x004fc80003f05070 */
[----:B------:R-:W-:-:S13]  /*1020*/  ISETP.NE.AND.EX P0, PT, R5, RZ, PT, P0 ;  /* 0x000000ff0500720c */ /* 0x000fda0003f05300 */
[----:B------:R-:W-:Y:S05]  /*1030*/  @!P0 BRA `(.L_x_12) ;  /* 0x0000000000088947 */ /* 0x000fea0003800000 */
[----:B------:R0:W5:Y:S01]  /*1040*/  LD.E R155, desc[UR36][R4.64] ;  /* 0x00000024049b7980 */ /* 0x000162000c101900 */
[----:B------:R-:W-:Y:S05]  /*1050*/  BRA `(.L_x_13) ;  /* 0x0000000000247947 */ /* 0x000fea0003800000 */
.L_x_12:
[----:B------:R-:W-:Y:S02]  /*1060*/  ULDC.64 UR4, c[0x0][0x588] ;  /* 0x0001620000047ab9 */ /* 0x000fe40000000a00 */
[----:B------:R-:W-:-:S04]  /*1070*/  ISETP.NE.U32.AND P0, PT, RZ, UR4, PT ;  /* 0x00000004ff007c0c */ /* 0x000fc8000bf05070 */
[----:B------:R-:W-:-:S13]  /*1080*/  ISETP.NE.AND.EX P0, PT, RZ, UR5, PT, P0 ;  /* 0x00000005ff007c0c */ /* 0x000fda000bf05300 */
[----:B------:R-:W-:Y:S05]  /*1090*/  @!P0 BRA `(.L_x_14) ;  /* 0x00000000000c8947 */ /* 0x000fea0003800000 */
[----:B------:R-:W0:Y:S02]  /*10a0*/  LDC.64 R4, c[0x0][0x588] ;  /* 0x00016200ff047b82 */ /* 0x000e240000000a00 */
[----:B0-----:R1:W5:Y:S01]  /*10b0*/  LDG.E R155, desc[UR36][R4.64] ;  /* 0x00000024049b7981 */ /* 0x001362000c1e1900 */
[----:B------:R-:W-:Y:S05]  /*10c0*/  BRA `(.L_x_13) ;  /* 0x0000000000087947 */ /* 0x000fea0003800000 */
.L_x_14:
[----:B------:R-:W-:Y:S02]  /*10d0*/  ULDC UR4, c[0x0][0x580] ;  /* 0x0001600000047ab9 */ /* 0x000fe40000000800 */
[----:B------:R-:W-:-:S07]  /*10e0*/  IMAD.U32 R155, RZ, RZ, UR4 ;  /* 0x00000004ff9b7e24 */ /* 0x000fce000f8e00ff */
.L_x_13:
[----:B------:R-:W-:Y:S02]  /*10f0*/  ULDC.64 UR4, c[0x0][0x5a0] ;  /* 0x0001680000047ab9 */ /* 0x000fe40000000a00 */
[----:B------:R-:W-:-:S04]  /*1100*/  ISETP.NE.U32.AND P0, PT, RZ, UR4, PT ;  /* 0x00000004ff007c0c */ /* 0x000fc8000bf05070 */
[----:B------:R-:W-:-:S13]  /*1110*/  ISETP.NE.AND.EX P0, PT, RZ, UR5, PT, P0 ;  /* 0x00000005ff007c0c */ /* 0x000fda000bf05300 */
[----:B------:R-:W-:Y:S05]  /*1120*/  @!P0 BRA `(.L_x_15) ;  /* 0x00000000001c8947 */ /* 0x000fea0003800000 */
[----:B01----:R-:W0:Y:S02]  /*1130*/  LDC.64 R4, c[0x0][0x5a0] ;  /* 0x00016800ff047b82 */ /* 0x003e240000000a00 */
[----:B0-----:R-:W2:Y:S02]  /*1140*/  LDG.E.64 R4, desc[UR36][R4.64] ;  /* 0x0000002404047981 */ /* 0x001ea4000c1e1b00 */
[----:B--2---:R-:W-:-:S04]  /*1150*/  ISETP.NE.U32.AND P0, PT, R4, RZ, PT ;  /* 0x000000ff0400720c */ /* 0x004fc80003f05070 */
[----:B------:R-:W-:-:S13]  /*1160*/  ISETP.NE.AND.EX P0, PT, R5, RZ, PT, P0 ;  /* 0x000000ff0500720c */ /* 0x000fda0003f05300 */
[----:B------:R-:W-:Y:S05]  /*1170*/  @!P0 BRA `(.L_x_15) ;  /* 0x0000000000088947 */ /* 0x000fea0003800000 */
[----:B------:R0:W5:Y:S01]  /*1180*/  LD.E R156, desc[UR36][R4.64] ;  /* 0x00000024049c7980 */ /* 0x000162000c101900 */
[----:B------:R-:W-:Y:S05]  /*1190*/  BRA `(.L_x_16) ;  /* 0x0000000000247947 */ /* 0x000fea0003800000 */
.L_x_15:
[----:B------:R-:W-:Y:S02]  /*11a0*/  ULDC.64 UR4, c[0x0][0x590] ;  /* 0x0001640000047ab9 */ /* 0x000fe40000000a00 */
[----:B------:R-:W-:-:S04]  /*11b0*/  ISETP.NE.U32.AND P0, PT, RZ, UR4, PT ;  /* 0x00000004ff007c0c */ /* 0x000fc8000bf05070 */
[----:B------:R-:W-:-:S13]  /*11c0*/  ISETP.NE.AND.EX P0, PT, RZ, UR5, PT, P0 ;  /* 0x00000005ff007c0c */ /* 0x000fda000bf05300 */
[----:B------:R-:W-:Y:S05]  /*11d0*/  @!P0 BRA `(.L_x_17) ;  /* 0x00000000000c8947 */ /* 0x000fea0003800000 */
[----:B------:R-:W2:Y:S02]  /*11e0*/  LDC.64 R156, c[0x0][0x590] ;  /* 0x00016400ff9c7b82 */ /* 0x000ea40000000a00 */
[----:B--2---:R2:W5:Y:S01]  /*11f0*/  LDG.E R156, desc[UR36][R156.64] ;  /* 0x000000249c9c7981 */ /* 0x004562000c1e1900 */
[----:B------:R-:W-:Y:S05]  /*1200*/  BRA `(.L_x_16) ;  /* 0x0000000000087947 */ /* 0x000fea0003800000 */
.L_x_17:
[----:B------:R-:W-:Y:S02]  /*1210*/  ULDC UR4, c[0x0][0x584] ;  /* 0x0001610000047ab9 */ /* 0x000fe40000000800 */
[----:B------:R-:W-:-:S07]  /*1220*/  IMAD.U32 R156, RZ, RZ, UR4 ;  /* 0x00000004ff9c7e24 */ /* 0x000fce000f8e00ff */
.L_x_16:
[----:B------:R-:W-:-:S13]  /*1230*/  LOP3.LUT P0, RZ, R0, 0xff, RZ, 0xc0, !PT ;  /* 0x000000ff00ff7812 */ /* 0x000fda000780c0ff */
[----:B------:R-:W-:Y:S05]  /*1240*/  @!P0 EXIT ;  /* 0x000000000000894d */ /* 0x000fea0003800000 */
[----:B------:R-:W-:Y:S01]  /*1250*/  ULDC UR4, c[0x0][0x28c] ;  /* 0x0000a30000047ab9 */ /* 0x000fe20000000800 */
[----:B------:R-:W-:Y:S01]  /*1260*/  LOP3.LUT R166, R19, 0x1, RZ, 0xfc, !PT ;  /* 0x0000000113a67812 */ /* 0x000fe200078efcff */
[----:B------:R-:W-:Y:S01]  /*1270*/  UIADD3 UR4, UR4, 0x1f, URZ ;  /* 0x0000001f04047890 */ /* 0x000fe2000fffe03f */
[----:B------:R-:W-:Y:S01]  /*1280*/  UMOV UR38, URZ ;  /* 0x0000003f00267c82 */ /* 0x000fe20008000000 */
[----:B------:R-:W-:Y:S02]  /*1290*/  UMOV UR39, URZ ;  /* 0x0000003f00277c82 */ /* 0x000fe40008000000 */
[----:B------:R-:W-:-:S04]  /*12a0*/  USHF.R.S32.HI UR5, URZ, 0x1f, UR4 ;  /* 0x0000001f3f057899 */ /* 0x000fc80008011404 */
[----:B------:R-:W-:-:S04]  /*12b0*/  ULEA.HI UR5, UR5, UR4, URZ, 0x5 ;  /* 0x0000000405057291 */ /* 0x000fc8000f8f283f */
[----:B------:R-:W-:-:S12]  /*12c0*/  USHF.R.S32.HI UR40, URZ, 0x5, UR5 ;  /* 0x000000053f287899 */ /* 0x000fd80008011405 */
.L_x_291:
[----:B------:R-:W-:Y:S01]  /*12d0*/  LOP3.LUT R0, R18, 0x80, RZ, 0xc0, !PT ;  /* 0x0000008012007812 */ /* 0x000fe200078ec0ff */
[----:B---3--:R-:W3:Y:S01]  /*12e0*/  S2UR UR7, SR_CgaCtaId ;  /* 0x00000000000779c3 */ /* 0x008ee20000008800 */
[----:B------:R-:W-:Y:S02]  /*12f0*/  UMOV UR6, 0x400 ;  /* 0x0000040000067882 */ /* 0x000fe40000000000 */
[----:B------:R-:W-:-:S06]  /*1300*/  SHF.R.U32.HI R0, RZ, 0x7, R0 ;  /* 0x00000007ff007819 */ /* 0x000fcc0000011600 */
[----:B----4-:R-:W4:Y:S01]  /*1310*/  SHFL.IDX PT, R0, R0, RZ, 0x1f ;  /* 0x00001fff00007589 */ /* 0x010f2200000e0000 */
[----:B---3--:R-:W-:Y:S01]  /*1320*/  ULEA UR6, UR7, UR6, 0x18 ;  /* 0x0000000607067291 */ /* 0x008fe2000f8ec03f */
[----:B----4-:R-:W-:-:S13]  /*1330*/  R2UR UR4, R0 ;  /* 0x00000000000472ca */ /* 0x010fda00000e0000 */
[----:B------:R-:W-:-:S04]  /*1340*/  ULEA.HI UR5, UR4, UR4, URZ, 0x1 ;  /* 0x0000000404057291 */ /* 0x000fc8000f8f083f */
[----:B------:R-:W-:-:S04]  /*1350*/  ULOP3.LUT UR5, UR5, 0xffffe, URZ, 0xc0, !UPT ;  /* 0x000ffffe05057892 */ /* 0x000fc8000f8ec03f */
[----:B------:R-:W-:-:S03]  /*1360*/  UIADD3 UR5, UR4, -UR5, URZ ;  /* 0x8000000504057290 */ /* 0x000fc6000fffe03f */
[----:B------:R-:W-:Y:S01]  /*1370*/  ULDC UR4, c[0x0][0x28c] ;  /* 0x0000a30000047ab9 */ /* 0x000fe20000000800 */
[----:B------:R-:W-:Y:S01]  /*1380*/  ULEA UR5, UR5, UR6, 0xc ;  /* 0x0000000605057291 */ /* 0x000fe2000f8e603f */
[----:B------:R-:W-:-:S03]  /*1390*/  ISETP.LT.AND P0, PT, RZ, UR4, PT ;  /* 0x00000004ff007c0c */ /* 0x000fc6000bf01270 */
[----:B------:R-:W-:-:S04]  /*13a0*/  UIADD3 UR5, UR5, 0x180, URZ ;  /* 0x0000018005057890 */ /* 0x000fc8000fffe03f */
[----:B------:R-:W-:-:S04]  /*13b0*/  USHF.R.U32.HI UR5, URZ, 0x4, UR5 ;  /* 0x000000043f057899 */ /* 0x000fc80008011605 */
[----:B------:R-:W-:Y:S02]  /*13c0*/  ULOP3.LUT UR41, UR5, 0x3fff, URZ, 0xc0, !UPT ;  /* 0x00003fff05297892 */ /* 0x000fe4000f8ec03f */
[----:B-12---:R-:W-:Y:S10]  /*13d0*/  @P0 BRA `(.L_x_18) ;  /* 0x0000000000400947 */ /* 0x006ff40003800000 */
[----:B------:R-:W-:Y:S01]  /*13e0*/  MOV R0, 0x0 ;  /* 0x0000000000007802 */ /* 0x000fe20000000f00 */
[----:B------:R-:W-:Y:S01]  /*13f0*/  ULDC.64 UR4, c[0x4][0x68] ;  /* 0x01001a0000047ab9 */ /* 0x000fe20000000a00 */
[----:B------:R-:W-:Y:S01]  /*1400*/  ULDC.64 UR6, c[0x4][0x8] ;  /* 0x0100020000067ab9 */ /* 0x000fe20000000a00 */
[----:B01----:R-:W-:Y:S01]  /*1410*/  IMAD.U32 R4, RZ, RZ, UR4 ;  /* 0x00000004ff047e24 */ /* 0x003fe2000f8e00ff */
[----:B------:R0:W1:Y:S01]  /*1420*/  LDC.64 R14, c[0x4][R0] ;  /* 0x01000000000e7b82 */ /* 0x0000620000000a00 */
[----:B------:R-:W-:Y:S01]  /*1430*/  IMAD.U32 R5, RZ, RZ, UR5 ;  /* 0x00000005ff057e24 */ /* 0x000fe2000f8e00ff */
[----:B------:R-:W-:Y:S01]  /*1440*/  ULDC.64 UR4, c[0x4][0x70] ;  /* 0x01001c0000047ab9 */ /* 0x000fe20000000a00 */
[----:B------:R-:W-:Y:S01]  /*1450*/  MOV R10, UR6 ;  /* 0x00000006000a7c02 */ /* 0x000fe20008000f00 */
[----:B------:R-:W-:Y:S02]  /*1460*/  IMAD.U32 R6, RZ, RZ, UR4 ;  /* 0x00000004ff067e24 */ /* 0x000fe4000f8e00ff */
[----:B------:R-:W-:-:S02]  /*1470*/  IMAD.U32 R7, RZ, RZ, UR5 ;  /* 0x00000005ff077e24 */ /* 0x000fc4000f8e00ff */
[----:B------:R-:W-:Y:S02]  /*1480*/  IMAD.U32 R11, RZ, RZ, UR7 ;  /* 0x00000007ff0b7e24 */ /* 0x000fe4000f8e00ff */
[----:B------:R-:W-:Y:S02]  /*1490*/  IMAD.MOV.U32 R8, RZ, RZ, 0x1e1 ;  /* 0x000001e1ff087424 */ /* 0x000fe400078e00ff */
[----:B------:R-:W-:Y:S02]  /*14a0*/  IMAD.MOV.U32 R12, RZ, RZ, 0x1 ;  /* 0x00000001ff0c7424 */ /* 0x000fe400078e00ff */
[----:B0-----:R-:W-:-:S07]  /*14b0*/  IMAD.MOV.U32 R13, RZ, RZ, RZ ;  /* 0x000000ffff0d7224 */ /* 0x001fce00078e00ff */
[----:B------:R-:W-:-:S07]  /*14c0*/  LEPC R20, `(.L_x_18) ;  /* 0x000000001014794e */ /* 0x000fce0000000000 */
[----:B-12--5:R-:W-:Y:S05]  /*14d0*/  CALL.ABS.NOINC R14 ;  /* 0x000000000e007343 */ /* 0x026fea0003c00000 */
.L_x_18:
[----:B------:R-:W-:-:S13]  /*14e0*/  ISETP.NE.AND P0, PT, R166, 0x3, PT ;  /* 0x00000003a600780c */ /* 0x000fda0003f05270 */
[----:B------:R-:W-:Y:S05]  /*14f0*/  @!P0 BRA `(.L_x_19) ;  /* 0x0000000000048947 */ /* 0x000fea0003800000 */
[----:B------:R-:W-:Y:S01]  /*1500*/  BPT.TRAP 0x1 ;  /* 0x000000040000795c */ /* 0x000fe20000300000 */
.L_x_19:
[----:B------:R-:W3:Y:S01]  /*1510*/  S2UR UR5, SR_CgaCtaId ;  /* 0x00000000000579c3 */ /* 0x000ee20000008800 */
[----:B------:R-:W-:Y:S01]  /*1520*/  UMOV UR4, 0x400 ;  /* 0x0000040000047882 */ /* 0x000fe20000000000 */
[----:B------:R-:W-:Y:S02]  /*1530*/  IMAD.U32 R0, RZ, RZ, UR38 ;  /* 0x00000026ff007e24 */ /* 0x000fe4000f8e00ff */
[----:B------:R-:W-:-:S03]  /*1540*/  IMAD.U32 R3, RZ, RZ, UR39 ;  /* 0x00000027ff037e24 */ /* 0x000fc6000f8e00ff */
[----:B------:R-:W-:Y:S01]  /*1550*/  SHF.L.U32 R0, R0, 0x1f, RZ ;  /* 0x0000001f00007819 */ /* 0x000fe200000006ff */
[----:B---3--:R-:W-:-:S06]  /*1560*/  ULEA UR4, UR5, UR4, 0x18 ;  /* 0x0000000405047291 */ /* 0x008fcc000f8ec03f */
[----:B------:R-:W-:-:S04]  /*1570*/  IMAD.U32 R6, RZ, RZ, UR4 ;  /* 0x00000004ff067e24 */ /* 0x000fc8000f8e00ff */
[----:B------:R-:W-:-:S04]  /*1580*/  IMAD R3, R3, 0x8, R6 ;  /* 0x0000000803037824 */ /* 0x000fc800078e0206 */
[----:B------:R3:W4:Y:S01]  /*1590*/  SYNCS.PHASECHK.TRANS64.TRYWAIT P1, [R3+URZ], R0 ;  /* 0x00000000030075a7 */ /* 0x000722000802017f */
[----:B------:R-:W-:Y:S05]  /*15a0*/  @!P0 BRA `(.L_x_20) ;  /* 0x0000000000048947 */ /* 0x000fea0003800000 */
[----:B------:R-:W-:Y:S01]  /*15b0*/  BPT.TRAP 0x1 ;  /* 0x000000040000795c */ /* 0x000fe20000300000 */
.L_x_20:
[----:B----4-:R-:W-:Y:S05]  /*15c0*/  @P1 BRA `(.L_x_21) ;  /* 0x0000000000081947 */ /* 0x010fea0003800000 */
[----:B------:R-:W4:Y:S02]  /*15d0*/  SYNCS.PHASECHK.TRANS64.TRYWAIT P1, [R3+URZ], R0 ;  /* 0x00000000030075a7 */ /* 0x000f24000802017f */
[----:B----4-:R-:W-:Y:S05]  /*15e0*/  @!P1 BRA `(.L_x_22) ;  /* 0x000000b000249947 */ /* 0x010fea0003800000 */
.L_x_21:
[----:B------:R-:W-:-:S04]  /*15f0*/  UISETP.LT.AND UP0, UPT, UR40, 0x1, UPT ;  /* 0x000000012800788c */ /* 0x000fc8000bf01270 */
[----:B------:R-:W-:-:S06]  /*1600*/  USEL UR4, UR40, 0x1, UP0 ;  /* 0x0000000128047887 */ /* 0x000fcc0008000000 */
[----:B---34-:R-:W-:Y:S01]  /*1610*/  IMAD.U32 R0, RZ, RZ, UR4 ;  /* 0x00000004ff007e24 */ /* 0x018fe2000f8e00ff */
[----:B------:R-:W-:Y:S05]  /*1620*/  WARPSYNC.ALL ;  /* 0x0000000000007948 */ /* 0x000fea0003800000 */
[----:B------:R-:W-:-:S04]  /*1630*/  IADD3 R0, -R0, UR40, RZ ;  /* 0x0000002800007c10 */ /* 0x000fc8000fffe1ff */
[----:B------:R-:W-:Y:S02]  /*1640*/  ISETP.GE.AND P1, PT, R0, 0x1, PT ;  /* 0x000000010000780c */ /* 0x000fe40003f26270 */
[----:B------:R-:W-:Y:S01]  /*1650*/  R2UR UR4, R6 ;  /* 0x00000000060472ca */ /* 0x000fe200000e0000 */
[----:B------:R-:W-:Y:S01]  /*1660*/  WARPGROUP.ARRIVE ;  /* 0x00000000000079c5 */ /* 0x000fe20000000000 */
[----:B------:R-:W-:Y:S01]  /*1670*/  UMOV UR9, 0x80000020 ;  /* 0x8000002000097882 */ /* 0x000fe20000000000 */
[----:B------:R-:W-:-:S10]  /*1680*/  UMOV UR11, 0x80000020 ;  /* 0x80000020000b7882 */ /* 0x000fd40000000000 */
[----:B------:R-:W-:-:S04]  /*1690*/  UIADD3 UR4, UR4, 0x24180, URZ ;  /* 0x0002418004047890 */ /* 0x000fc8000fffe03f */
[----:B------:R-:W-:-:S04]  /*16a0*/  USHF.R.U32.HI UR4, URZ, 0x4, UR4 ;  /* 0x000000043f047899 */ /* 0x000fc80008011604 */
[----:B------:R-:W-:Y:S02]  /*16b0*/  ULOP3.LUT UR5, UR4, 0x3fff, URZ, 0xc0, !UPT ;  /* 0x00003fff04057892 */ /* 0x000fe4000f8ec03f */
[----:B------:R-:W-:Y:S02]  /*16c0*/  ULOP3.LUT UR4, UR41, 0x10000, URZ, 0xfc, !UPT ;  /* 0x0001000029047892 */ /* 0x000fe4000f8efc3f */
[----:B------:R-:W-:Y:S02]  /*16d0*/  ULOP3.LUT UR5, UR5, 0x10000, URZ, 0xfc, !UPT ;  /* 0x0001000005057892 */ /* 0x000fe4000f8efc3f */
[----:B------:R-:W-:Y:S02]  /*16e0*/  ULEA UR6, UR39, UR4, 0xa ;  /* 0x0000000427067291 */ /* 0x000fe4000f8e503f */
[----:B------:R-:W-:-:S05]  /*16f0*/  ULEA UR7, UR39, UR5, 0x9 ;  /* 0x0000000527077291 */ /* 0x000fca000f8e483f */
[----:B------:R-:W-:Y:S02]  /*1700*/  UMOV UR8, UR6 ;  /* 0x0000000600087c82 */ /* 0x000fe40008000000 */
[----:B------:R-:W-:Y:S02]  /*1710*/  UMOV UR10, UR7 ;  /* 0x00000007000a7c82 */ /* 0x000fe40008000000 */
[----:B------:R-:W-:Y:S01]  /*1720*/  HGMMA.64x128x16.F32 R88, gdesc[UR8], RZ, !UPT, gsb0 ;  /* 0x01e00000085879f0 */ /* 0x000fe2000c0008ff */
[----:B------:R-:W-:Y:S01]  /*1730*/  UIADD3 UR8, UR6, 0x200, URZ ;  /* 0x0000020006087890 */ /* 0x000fe2000fffe03f */
[----:B------:R-:W-:Y:S01]  /*1740*/  UMOV UR9, 0x80000020 ;  /* 0x8000002000097882 */ /* 0x000fe20000000000 */
[----:B------:R-:W-:Y:S02]  /*1750*/  WARPGROUP.DEPBAR.LE gsb0, 0x0 ;  /* 0x00008000000079c5 */ /* 0x000fe40000010000 */
[----:B------:R-:W-:-:S07]  /*1760*/  WARPGROUP.ARRIVE ;  /* 0x00000000000079c5 */ /* 0x000fce0000000000 */
[----:B------:R-:W-:Y:S01]  /*1770*/  HGMMA.64x128x16.F32 R24, gdesc[UR8], RZ, !UPT, gsb0 ;  /* 0x01e00000081879f0 */ /* 0x000fe2000c0008ff */
[----:B------:R-:W-:Y:S02]  /*1780*/  UIADD3 UR8, UR6, 0x2, URZ ;  /* 0x0000000206087890 */ /* 0x000fe4000fffe03f */
[----:B------:R-:W-:Y:S01]  /*1790*/  UIADD3 UR10, UR7, 0x2, URZ ;  /* 0x00000002070a7890 */ /* 0x000fe2000fffe03f */
[----:B------:R-:W-:Y:S01]  /*17a0*/  UMOV UR9, 0x80000020 ;  /* 0x8000002000097882 */ /* 0x000fe20000000000 */
[----:B------:R-:W-:Y:S01]  /*17b0*/  UMOV UR11, 0x80000020 ;  /* 0x80000020000b7882 */ /* 0x000fe20000000000 */
[----:B------:R-:W-:Y:S02]  /*17c0*/  WARPGROUP.DEPBAR.LE gsb0, 0x0 ;  /* 0x00008000000079c5 */ /* 0x000fe40000010000 */
[----:B------:R-:W-:-:S06]  /*17d0*/  WARPGROUP.ARRIVE ;  /* 0x00000000000079c5 */ /* 0x000fcc0000000000 */
[----:B------:R-:W-:Y:S01]  /*17e0*/  HGMMA.64x128x16.F32 R88, gdesc[UR8], R88, gsb0 ;  /* 0x01e00000085879f0 */ /* 0x000fe20008000858 */
[----:B------:R-:W-:Y:S01]  /*17f0*/  UIADD3 UR8, UR6, 0x202, URZ ;  /* 0x0000020206087890 */ /* 0x000fe2000fffe03f */
[----:B------:R-:W-:Y:S01]  /*1800*/  UMOV UR9, 0x80000020 ;  /* 0x8000002000097882 */ /* 0x000fe20000000000 */
[----:B------:R-:W-:Y:S02]  /*1810*/  WARPGROUP.DEPBAR.LE gsb0, 0x0 ;  /* 0x00008000000079c5 */ /* 0x000fe40000010000 */
[----:B------:R-:W-:-:S07]  /*1820*/  WARPGROUP.ARRIVE ;  /* 0x00000000000079c5 */ /* 0x000fce0000000000 */
[----:B------:R-:W-:Y:S03]  /*1830*/  HGMMA.64x128x16.F32 R24, gdesc[UR8], R24, gsb0 ;  /* 0x01e00000081879f0 */ /* 0x000fe60008000818 */
[----:B------:R-:W-:Y:S02]  /*1840*/  WARPGROUP.DEPBAR.LE gsb0, 0x0 ;  /* 0x00008000000079c5 */ /* 0x000fe40000010000 */
[----:B------:R-:W-:Y:S05]  /*1850*/  @!P1 BRA `(.L_x_23) ;  /* 0x0000000400149947 */ /* 0x000fea0003800000 */
[----:B------:R-:W-:Y:S02]  /*1860*/  UIADD3 UR6, UR39, 0x1, URZ ;  /* 0x0000000127067890 */ /* 0x000fe4000fffe03f */
[----:B------:R-:W-:Y:S02]  /*1870*/  IMAD.U32 R3, RZ, RZ, UR39 ;  /* 0x00000027ff037e24 */ /* 0x000fe4000f8e00ff */
[----:B------:R-:W-:-:S04]  /*1880*/  UISETP.NE.AND UP0, UPT, UR6, 0x9, UPT ;  /* 0x000000090600788c */ /* 0x000fc8000bf05270 */
[----:B------:R-:W-:Y:S02]  /*1890*/  USEL UR7, URZ, 0x1, UP0 ;  /* 0x000000013f077887 */ /* 0x000fe40008000000 */
[----:B------:R-:W-:Y:S02]  /*18a0*/  USEL UR6, UR6, URZ, UP0 ;  /* 0x0000003f06067287 */ /* 0x000fe40008000000 */
[----:B------:R-:W-:-:S06]  /*18b0*/  ULOP3.LUT UR7, UR38, UR7, URZ, 0x3c, !UPT ;  /* 0x0000000726077292 */ /* 0x000fcc000f8e3c3f */
[----:B------:R-:W-:-:S07]  /*18c0*/  MOV R7, UR7 ;  /* 0x0000000700077c02 */ /* 0x000fce0008000f00 */
.L_x_30:
[----:B------:R-:W-:Y:S05]  /*18d0*/  @!P0 BRA `(.L_x_24) ;  /* 0x0000000000048947 */ /* 0x000fea0003800000 */
[----:B------:R-:W-:Y:S01]  /*18e0*/  BPT.TRAP 0x1 ;  /* 0x000000040000795c */ /* 0x000fe20000300000 */
.L_x_24:
[----:B------:R-:W3:Y:S01]  /*18f0*/  S2UR UR8, SR_CgaCtaId ;  /* 0x00000000000879c3 */ /* 0x000ee20000008800 */
[----:B------:R-:W-:Y:S01]  /*1900*/  UMOV UR7, 0x400 ;  /* 0x0000040000077882 */ /* 0x000fe20000000000 */
[----:B01----:R-:W-:Y:S01]  /*1910*/  IMAD.U32 R5, RZ, RZ, UR6 ;  /* 0x00000006ff057e24 */ /* 0x003fe2000f8e00ff */
[----:B------:R-:W-:Y:S01]  /*1920*/  SHF.L.U32 R4, R7, 0x1f, RZ ;  /* 0x0000001f07047819 */ /* 0x000fe200000006ff */
[----:B---3--:R-:W-:-:S06]  /*1930*/  ULEA UR7, UR8, UR7, 0x18 ;  /* 0x0000000708077291 */ /* 0x008fcc000f8ec03f */
[----:B------:R-:W-:-:S04]  /*1940*/  IMAD.U32 R6, RZ, RZ, UR7 ;  /* 0x00000007ff067e24 */ /* 0x000fc8000f8e00ff */
[----:B------:R-:W-:-:S04]  /*1950*/  IMAD R5, R5, 0x8, R6 ;  /* 0x0000000805057824 */ /* 0x000fc800078e0206 */
[----:B------:R0:W1:Y:S01]  /*1960*/  SYNCS.PHASECHK.TRANS64.TRYWAIT P1, [R5+URZ], R4 ;  /* 0x00000004050075a7 */ /* 0x000062000802017f */
[----:B------:R-:W-:Y:S05]  /*1970*/  @!P0 BRA `(.L_x_25) ;  /* 0x0000000000048947 */ /* 0x000fea0003800000 */
[----:B------:R-:W-:Y:S01]  /*1980*/  BPT.TRAP 0x1 ;  /* 0x000000040000795c */ /* 0x000fe20000300000 */
.L_x_25:
[----:B-1----:R-:W-:Y:S05]  /*1990*/  @P1 BRA `(.L_x_26) ;  /* 0x0000000000081947 */ /* 0x002fea0003800000 */
[----:B------:R-:W1:Y:S02]  /*19a0*/  SYNCS.PHASECHK.TRANS64.TRYWAIT P1, [R5+URZ], R4 ;  /* 0x00000004050075a7 */ /* 0x000e64000802017f */
[----:B-1----:R-:W-:Y:S05]  /*19b0*/  @!P1 BRA `(.L_x_27) ;  /* 0x000000ac00449947 */ /* 0x002fea0003800000 */
.L_x_26:
[----:B------:R-:W-:Y:S01]  /*19c0*/  ULEA UR7, UR6, UR4, 0xa ;  /* 0x0000000406077291 */ /* 0x000fe2000f8e503f */
[----:B------:R-:W-:Y:S01]  /*19d0*/  WARPGROUP.ARRIVE ;  /* 0x00000000000079c5 */ /* 0x000fe20000000000 */
[----:B------:R-:W-:Y:S01]  /*19e0*/  ULEA UR12, UR6, UR5, 0x9 ;  /* 0x00000005060c7291 */ /* 0x000fe2000f8e483f */
[----:B------:R-:W-:Y:S01]  /*19f0*/  UMOV UR9, 0x80000020 ;  /* 0x8000002000097882 */ /* 0x000fe20000000000 */
[----:B------:R-:W-:-:S03]  /*1a00*/  UMOV UR11, 0x80000020 ;  /* 0x80000020000b7882 */ /* 0x000fc60000000000 */
[----:B------:R-:W-:Y:S02]  /*1a10*/  UMOV UR8, UR7 ;  /* 0x0000000700087c82 */ /* 0x000fe40008000000 */
[----:B------:R-:W-:Y:S02]  /*1a20*/  UMOV UR10, UR12 ;  /* 0x0000000c000a7c82 */ /* 0x000fe40008000000 */
[----:B------:R-:W-:Y:S01]  /*1a30*/  HGMMA.64x128x16.F32 R88, gdesc[UR8], R88, gsb0 ;  /* 0x01e00000085879f0 */ /* 0x000fe20008000858 */
[----:B------:R-:W-:Y:S01]  /*1a40*/  UIADD3 UR8, UR7, 0x200, URZ ;  /* 0x0000020007087890 */ /* 0x000fe2000fffe03f */
[----:B------:R-:W-:Y:S01]  /*1a50*/  UMOV UR9, 0x80000020 ;  /* 0x8000002000097882 */ /* 0x000fe20000000000 */
[----:B------:R-:W-:Y:S02]  /*1a60*/  WARPGROUP.DEPBAR.LE gsb0, 0x0 ;  /* 0x00008000000079c5 */ /* 0x000fe40000010000 */
[----:B------:R-:W-:-:S07]  /*1a70*/  WARPGROUP.ARRIVE ;  /* 0x00000000000079c5 */ /* 0x000fce0000000000 */
[----:B------:R-:W-:Y:S01]  /*1a80*/  HGMMA.64x128x16.F32 R24, gdesc[UR8], R24, gsb0 ;  /* 0x01e00000081879f0 */ /* 0x000fe20008000818 */
        /* <DEDUP_REMOVED lines=14> */
[----:B------:R-:W-:Y:S01]  /*1b70*/  BPT.TRAP 0x1 ;  /* 0x000000040000795c */ /* 0x000fe20000300000 */
.L_x_28:
[----:B------:R-:W-:-:S13]  /*1b80*/  ISETP.NE.AND P1, PT, R22, RZ, PT ;  /* 0x000000ff1600720c */ /* 0x000fda0003f25270 */
[----:B01----:R-:W-:-:S04]  /*1b90*/  @P1 IMAD R4, R3, 0x8, R6 ;  /* 0x0000000803041824 */ /* 0x003fc800078e0206 */
[----:B------:R-:W-:-:S05]  /*1ba0*/  @P1 VIADD R5, R4, 0x48 ;  /* 0x0000004804051836 */ /* 0x000fca0000000000 */
[----:B------:R-:W-:-:S04]  /*1bb0*/  @P1 PRMT R5, R152, 0x654, R5 ;  /* 0x0000065498051816 */ /* 0x000fc80000000005 */
[----:B------:R0:W-:Y:S01]  /*1bc0*/  @P1 SYNCS.ARRIVE.TRANS64.RED.A1T0 RZ, [R5+URZ], RZ ;  /* 0x000000ff05ff19a7 */ /* 0x0001e2000810043f */
[----:B------:R-:W-:-:S13]  /*1bd0*/  ISETP.GT.U32.AND P1, PT, R19, 0x1, PT ;  /* 0x000000011300780c */ /* 0x000fda0003f24070 */
[----:B0-----:R-:W-:Y:S05]  /*1be0*/  @P1 BRA `(.L_x_29) ;  /* 0x0000000000041947 */ /* 0x001fea0003800000 */
[----:B------:R-:W-:Y:S01]  /*1bf0*/  BPT.TRAP 0x1 ;  /* 0x000000040000795c */ /* 0x000fe20000300000 */
.L_x_29:
[----:B------:R-:W-:Y:S01]  /*1c00*/  UIADD3 UR6, UR6, 0x1, URZ ;  /* 0x0000000106067890 */ /* 0x000fe2000fffe03f */
[C---:B------:R-:W-:Y:S01]  /*1c10*/  ISETP.GT.AND P2, PT, R0.reuse, 0x1, PT ;  /* 0x000000010000780c */ /* 0x040fe20003f44270 */
[----:B------:R-:W-:Y:S02]  /*1c20*/  VIADD R3, R3, 0x1 ;  /* 0x0000000103037836 */ /* 0x000fe40000000000 */
[----:B------:R-:W-:Y:S01]  /*1c30*/  UISETP.NE.AND UP0, UPT, UR6, 0x9, UPT ;  /* 0x000000090600788c */ /* 0x000fe2000bf05270 */
[----:B------:R-:W-:Y:S02]  /*1c40*/  VIADD R0, R0, 0xffffffff ;  /* 0xffffffff00007836 */ /* 0x000fe40000000000 */
[C---:B------:R-:W-:Y:S01]  /*1c50*/  ISETP.NE.AND P1, PT, R3.reuse, 0x9, PT ;  /* 0x000000090300780c */ /* 0x040fe20003f25270 */
[----:B------:R-:W-:Y:S02]  /*1c60*/  USEL UR7, URZ, 0x1, UP0 ;  /* 0x000000013f077887 */ /* 0x000fe40008000000 */
[----:B------:R-:W-:Y:S01]  /*1c70*/  USEL UR6, UR6, URZ, UP0 ;  /* 0x0000003f06067287 */ /* 0x000fe20008000000 */
[----:B------:R-:W-:-:S03]  /*1c80*/  SEL R3, R3, RZ, P1 ;  /* 0x000000ff03037207 */ /* 0x000fc60000800000 */
[----:B------:R-:W-:Y:S01]  /*1c90*/  LOP3.LUT R7, R7, UR7, RZ, 0x3c, !PT ;  /* 0x0000000707077c12 */ /* 0x000fe2000f8e3cff */
[----:B------:R-:W-:Y:S07]  /*1ca0*/  @P2 BRA `(.L_x_30) ;  /* 0xfffffffc00082947 */ /* 0x000fee000383ffff */
.L_x_23:
[----:B------:R-:W3:Y:S02]  /*1cb0*/  LDC R0, c[0x0][0x28c] ;  /* 0x0000a300ff007b82 */ /* 0x000ee40000000800 */
[----:B---3--:R-:W-:-:S13]  /*1cc0*/  ISETP.GE.AND P1, PT, R0, 0x1, PT ;  /* 0x000000010000780c */ /* 0x008fda0003f26270 */
[----:B------:R-:W-:Y:S05]  /*1cd0*/  @!P1 BRA `(.L_x_31) ;  /* 0x0000000000509947 */ /* 0x000fea0003800000 */
[----:B------:R-:W-:Y:S05]  /*1ce0*/  @!P0 BRA `(.L_x_32) ;  /* 0x0000000000048947 */ /* 0x000fea0003800000 */
[----:B------:R-:W-:Y:S01]  /*1cf0*/  BPT.TRAP 0x1 ;  /* 0x000000040000795c */ /* 0x000fe20000300000 */
.L_x_32:
[----:B------:R-:W-:Y:S01]  /*1d00*/  ISETP.NE.AND P0, PT, R22, RZ, PT ;  /* 0x000000ff1600720c */ /* 0x000fe20003f05270 */
[----:B------:R-:W-:Y:S01]  /*1d10*/  BSSY B0, `(.L_x_33) ;  /* 0x000000e000007945 */ /* 0x000fe20003800000 */
[----:B------:R-:W-:-:S11]  /*1d20*/  ISETP.GT.U32.AND P1, PT, R19, 0x1, PT ;  /* 0x000000011300780c */ /* 0x000fd60003f24070 */
[----:B------:R-:W-:Y:S05]  /*1d30*/  @!P0 BRA `(.L_x_34) ;  /* 0x00000000002c8947 */ /* 0x000fea0003800000 */
[----:B------:R-:W-:-:S04]  /*1d40*/  UISETP.LT.AND UP0, UPT, UR40, 0x1, UPT ;  /* 0x000000012800788c */ /* 0x000fc8000bf01270 */
[----:B------:R-:W-:-:S04]  /*1d50*/  USEL UR6, UR40, 0x1, UP0 ;  /* 0x0000000128067887 */ /* 0x000fc80008000000 */
[----:B------:R-:W-:-:S04]  /*1d60*/  UIADD3 UR6, UR39, UR40, -UR6 ;  /* 0x0000002827067290 */ /* 0x000fc8000fffe806 */
[----:B------:R-:W-:-:S04]  /*1d70*/  UIMAD.WIDE.U32 UR4, UR6, 0x38e38e39, URZ ;  /* 0x38e38e39060478a5 */ /* 0x000fc8000f8e003f */
[----:B------:R-:W-:-:S04]  /*1d80*/  USHF.R.U32.HI UR4, URZ, 0x1, UR5 ;  /* 0x000000013f047899 */ /* 0x000fc80008011605 */
[----:B------:R-:W-:-:S06]  /*1d90*/  UIMAD UR6, UR4, -0x9, UR6 ;  /* 0xfffffff7040678a4 */ /* 0x000fcc000f8e0206 */
[----:B------:R-:W-:-:S04]  /*1da0*/  IMAD.U32 R3, RZ, RZ, UR6 ;  /* 0x00000006ff037e24 */ /* 0x000fc8000f8e00ff */
[----:B------:R-:W-:-:S04]  /*1db0*/  IMAD R0, R3, 0x8, R6 ;  /* 0x0000000803007824 */ /* 0x000fc800078e0206 */
[----:B------:R-:W-:-:S05]  /*1dc0*/  VIADD R3, R0, 0x48 ;  /* 0x0000004800037836 */ /* 0x000fca0000000000 */
[----:B------:R-:W-:-:S04]  /*1dd0*/  PRMT R3, R152, 0x654, R3 ;  /* 0x0000065498037816 */ /* 0x000fc80000000003 */
[----:B------:R3:W-:Y:S03]  /*1de0*/  SYNCS.ARRIVE.TRANS64.RED.A1T0 RZ, [R3+URZ], RZ ;  /* 0x000000ff03ff79a7 */ /* 0x0007e6000810043f */
.L_x_34:
[----:B------:R-:W-:Y:S05]  /*1df0*/  BSYNC B0 ;  /* 0x0000000000007941 */ /* 0x000fea0003800000 */
.L_x_33:
[----:B------:R-:W-:Y:S05]  /*1e00*/  @P1 BRA `(.L_x_31) ;  /* 0x0000000000041947 */ /* 0x000fea0003800000 */
[----:B------:R-:W-:Y:S01]  /*1e10*/  BPT.TRAP 0x1 ;  /* 0x000000040000795c */ /* 0x000fe20000300000 */
.L_x_31:
[----:B------:R-:W4:Y:S01]  /*1e20*/  LDC R6, c[0x0][0x288] ;  /* 0x0000a200ff067b82 */ /* 0x000f220000000800 */
[--C-:B------:R-:W-:Y:S01]  /*1e30*/  SHF.R.U32.HI R0, RZ, 0x2, R18.reuse ;  /* 0x00000002ff007819 */ /* 0x100fe20000011612 */
[----:B------:R-:W-:Y:S01]  /*1e40*/  IMAD.SHL.U32 R13, R154, 0x80, RZ ;  /* 0x000000809a0d7824 */ /* 0x000fe200078e00ff */
[----:B01----:R-:W-:Y:S01]  /*1e50*/  SHF.R.U32.HI R5, RZ, 0x7, R18 ;  /* 0x00000007ff057819 */ /* 0x003fe20000011612 */
[----:B------:R-:W-:Y:S01]  /*1e60*/  UIADD3 UR39, UR40, UR39, URZ ;  /* 0x0000002728277290 */ /* 0x000fe2000fffe03f */
[----:B------:R-:W-:Y:S01]  /*1e70*/  LOP3.LUT R4, R18, 0x60, RZ, 0xc0, !PT ;  /* 0x0000006012047812 */ /* 0x000fe200078ec0ff */
[----:B------:R-:W-:Y:S01]  /*1e80*/  ULDC UR7, c[0x0][0x284] ;  /* 0x0000a10000077ab9 */ /* 0x000fe20000000800 */
[----:B---3--:R-:W-:Y:S01]  /*1e90*/  LOP3.LUT R3, R0, 0x7, RZ, 0xc0, !PT ;  /* 0x0000000700037812 */ /* 0x008fe200078ec0ff */
[----:B------:R-:W-:Y:S01]  /*1ea0*/  UISETP.GT.U32.AND UP0, UPT, UR39, 0x8, UPT ;  /* 0x000000082700788c */ /* 0x000fe2000bf04070 */
[----:B------:R-:W-:Y:S01]  /*1eb0*/  LOP3.LUT R0, R5, 0x1, RZ, 0xc0, !PT ;  /* 0x0000000105007812 */ /* 0x000fe200078ec0ff */
[----:B------:R-:W-:Y:S01]  /*1ec0*/  UISETP.GE.U32.AND UP1, UPT, UR40, 0x9, UPT ;  /* 0x000000092800788c */ /* 0x000fe2000bf26070 */
[----:B------:R-:W-:Y:S01]  /*1ed0*/  SHF.R.U32.HI R10, RZ, 0x1, R4 ;  /* 0x00000001ff0a7819 */ /* 0x000fe20000011604 */
[----:B------:R-:W-:Y:S01]  /*1ee0*/  UISETP.LT.U32.AND UP0, UPT, UR40, 0x9, UP0 ;  /* 0x000000092800788c */ /* 0x000fe20008701070 */
[----:B------:R-:W-:Y:S01]  /*1ef0*/  SHF.L.U32 R8, R0, 0x6, RZ ;  /* 0x0000000600087819 */ /* 0x000fe200000006ff */
[----:B------:R-:W-:Y:S01]  /*1f00*/  ULDC.64 UR8, c[0x0][0x5d0] ;  /* 0x0001740000087ab9 */ /* 0x000fe20000000a00 */
[--C-:B------:R-:W-:Y:S01]  /*1f10*/  IADD3 R5, RZ, -R10, -R3.reuse ;  /* 0x8000000aff057210 */ /* 0x100fe20007ffe803 */
[----:B------:R-:W-:Y:S01]  /*1f20*/  UIMAD.WIDE.U32 UR4, UR39, 0x38e38e39, URZ ;  /* 0x38e38e39270478a5 */ /* 0x000fe2000f8e003f */
[----:B------:R-:W-:Y:S01]  /*1f30*/  LOP3.LUT R4, R18, 0x3, RZ, 0xc0, !PT ;  /* 0x0000000312047812 */ /* 0x000fe200078ec0ff */
[----:B------:R-:W-:Y:S01]  /*1f40*/  USEL UR6, URZ, 0x1, !UP0 ;  /* 0x000000013f067887 */ /* 0x000fe2000c000000 */
[----:B--2---:R-:W-:Y:S01]  /*1f50*/  LOP3.LUT R157, R8, 0x40, R3, 0xe2, !PT ;  /* 0x00000040089d7812 */ /* 0x004fe200078ee203 */
[----:B------:R-:W-:Y:S01]  /*1f60*/  IMAD R3, R0, -0x40, R5 ;  /* 0xffffffc000037824 */ /* 0x000fe200078e0205 */
[----:B------:R-:W-:Y:S01]  /*1f70*/  SHF.R.S32.HI R21, RZ, 0x1f, R23 ;  /* 0x0000001fff157819 */ /* 0x000fe20000011417 */
[----:B------:R-:W-:Y:S01]  /*1f80*/  IMAD.SHL.U32 R0, R153, 0x100, RZ ;  /* 0x0000010099007824 */ /* 0x000fe200078e00ff */
[----:B------:R-:W-:Y:S01]  /*1f90*/  USHF.R.U32.HI UR4, URZ, 0x1, UR5 ;  /* 0x000000013f047899 */ /* 0x000fe20008011605 */
[----:B----4-:R-:W-:Y:S01]  /*1fa0*/  IMAD R12, R4, -0x2, R6 ;  /* 0xfffffffe040c7824 */ /* 0x010fe200078e0206 */
[----:B------:R-:W-:Y:S01]  /*1fb0*/  ISETP.GE.AND P0, PT, R13, R6, PT ;  /* 0x000000060d00720c */ /* 0x000fe20003f06270 */
[----:B------:R-:W-:Y:S01]  /*1fc0*/  IMAD.SHL.U32 R6, R18, 0x2, RZ ;  /* 0x0000000212067824 */ /* 0x000fe200078e00ff */
[----:B------:R-:W-:Y:S01]  /*1fd0*/  ULOP3.LUT UR38, UR38, UR6, URZ, 0x3c, !UPT ;  /* 0x0000000626267292 */ /* 0x000fe2000f8e3c3f */
[----:B------:R-:W-:Y:S01]  /*1fe0*/  IMAD R4, R21, UR8, RZ ;  /* 0x0000000815047c24 */ /* 0x000fe2000f8e02ff */
[C---:B------:R-:W-:Y:S01]  /*1ff0*/  ISETP.GE.OR P0, PT, R0.reuse, UR7, P0 ;  /* 0x0000000700007c0c */ /* 0x040fe20008706670 */
[----:B------:R-:W-:Y:S01]  /*2000*/  IMAD.WIDE R8, R153, 0x100, RZ ;  /* 0x0000010099087825 */ /* 0x000fe200078e02ff */
[----:B------:R-:W-:Y:S01]  /*2010*/  LOP3.LUT R6, R13, 0x6, R6, 0xf8, !PT ;  /* 0x000000060d067812 */ /* 0x000fe200078ef806 */
[----:B------:R-:W-:Y:S01]  /*2020*/  UIMAD UR39, UR4, -0x9, UR39 ;  /* 0xfffffff7042778a4 */ /* 0x000fe2000f8e0227 */
[----:B------:R-:W-:Y:S01]  /*2030*/  IADD3 R3, -R0, UR7, R3 ;  /* 0x0000000700037c10 */ /* 0x000fe2000fffe103 */
[----:B------:R-:W-:Y:S01]  /*2040*/  IMAD R11, R23, UR9, R4 ;  /* 0x00000009170b7c24 */ /* 0x000fe2000f8e0204 */
[----:B------:R-:W-:Y:S01]  /*2050*/  SHF.R.S32.HI R7, RZ, 0x1f, R6 ;  /* 0x0000001fff077819 */ /* 0x000fe20000011406 */
[----:B------:R-:W-:Y:S01]  /*2060*/  @UP1 ULOP3.LUT UR38, UR38, 0x1, UR4, 0x78, !UPT ;  /* 0x0000000126261892 */ /* 0x000fe2000f8e7804 */
[----:B------:R-:W-:Y:S01]  /*2070*/  LOP3.LUT R157, R8, R157, R10, 0xfe, !PT ;  /* 0x0000009d089d7212 */ /* 0x000fe200078efe0a */
[----:B------:R-:W-:-:S02]  /*2080*/  IMAD.IADD R0, R12, 0x1, -R13 ;  /* 0x000000010c007824 */ /* 0x000fc400078e0a0d */
[----:B------:R-:W-:-:S04]  /*2090*/  IMAD.WIDE.U32 R4, R23, UR8, R6 ;  /* 0x0000000817047c25 */ /* 0x000fc8000f8e0006 */
[----:B------:R-:W-:Y:S02]  /*20a0*/  IMAD.IADD R11, R5, 0x1, R11 ;  /* 0x00000001050b7824 */ /* 0x000fe400078e020b */
[----:B------:R-:W-:Y:S02]  /*20b0*/  IMAD.MOV.U32 R153, RZ, RZ, -0x1 ;  /* 0xffffffffff997424 */ /* 0x000fe400078e00ff */
[----:B------:R-:W-:Y:S01]  /*20c0*/  IMAD.MOV.U32 R10, RZ, RZ, R4 ;  /* 0x000000ffff0a7224 */ /* 0x000fe200078e0004 */
[----:B------:R-:W-:Y:S06]  /*20d0*/  @P0 BRA `(.L_x_35) ;  /* 0x0000008400680947 */ /* 0x000fec0003800000 */
[----:B------:R-:W0:Y:S01]  /*20e0*/  LDC.64 R4, c[0x0][0x5c8] ;  /* 0x00017200ff047b82 */ /* 0x000e220000000a00 */
[----:B-----5:R-:W-:Y:S01]  /*20f0*/  FSETP.NEU.AND P0, PT, R156, RZ, PT ;  /* 0x000000ff9c00720b */ /* 0x020fe20003f0d000 */
[----:B------:R-:W-:Y:S01]  /*2100*/  BSSY B0, `(.L_x_35) ;  /* 0x0000857000007945 */ /* 0x000fe20003800000 */
[----:B------:R-:W-:-:S04]  /*2110*/  ISETP.GT.AND P3, PT, R3, RZ, PT ;  /* 0x000000ff0300720c */ /* 0x000fc80003f64270 */
[----:B------:R-:W-:Y:S01]  /*2120*/  ISETP.GT.AND P1, PT, R0, RZ, P3 ;  /* 0x000000ff0000720c */ /* 0x000fe20001f24270 */
[-C--:B0-----:R-:W-:Y:S02]  /*2130*/  IMAD R12, R9, R4.reuse, RZ ;  /* 0x00000004090c7224 */ /* 0x081fe400078e02ff */
[----:B------:R-:W-:-:S04]  /*2140*/  IMAD.WIDE.U32 R168, R157, R4, R10 ;  /* 0x000000049da87225 */ /* 0x000fc800078e000a */
[----:B------:R-:W-:-:S04]  /*2150*/  IMAD R11, R157, R5, R12 ;  /* 0x000000059d0b7224 */ /* 0x000fc800078e020c */
[----:B------:R-:W-:Y:S01]  /*2160*/  IMAD.IADD R167, R169, 0x1, R11 ;  /* 0x00000001a9a77824 */ /* 0x000fe200078e020b */
[----:B------:R-:W-:Y:S06]  /*2170*/  @!P0 BRA `(.L_x_36) ;  /* 0x0000006000088947 */ /* 0x000fec0003800000 */
[----:B------:R-:W0:Y:S01]  /*2180*/  LDC.64 R12, c[0x0][0x5b8] ;  /* 0x00016e00ff0c7b82 */ /* 0x000e220000000a00 */
[----:B------:R-:W-:-:S07]  /*2190*/  ULDC.64 UR4, c[0x0][0x5c0] ;  /* 0x0001700000047ab9 */ /* 0x000fce0000000a00 */
[----:B------:R-:W1:Y:S08]  /*21a0*/  LDC.64 R14, c[0x0][0x5b0] ;  /* 0x00016c00ff0e7b82 */ /* 0x000e700000000a00 */
[----:B------:R-:W2:Y:S01]  /*21b0*/  LDC.64 R10, c[0x0][0x5a8] ;  /* 0x00016a00ff0a7b82 */ /* 0x000ea20000000a00 */
[----:B0-----:R-:W-:-:S04]  /*21c0*/  IMAD R20, R21, R12, RZ ;  /* 0x0000000c15147224 */ /* 0x001fc800078e02ff */
[C---:B------:R-:W-:Y:S02]  /*21d0*/  IMAD R13, R23.reuse, R13, R20 ;  /* 0x0000000d170d7224 */ /* 0x040fe400078e0214 */
[----:B------:R-:W-:-:S04]  /*21e0*/  IMAD.WIDE.U32 R20, R23, R12, R6 ;  /* 0x0000000c17147225 */ /* 0x000fc800078e0006 */
[-C--:B-1----:R-:W-:Y:S02]  /*21f0*/  IMAD R154, R9, R14.reuse, RZ ;  /* 0x0000000e099a7224 */ /* 0x082fe400078e02ff */
[----:B------:R-:W-:Y:S02]  /*2200*/  IMAD.IADD R159, R21, 0x1, R13 ;  /* 0x00000001159f7824 */ /* 0x000fe400078e020d */
[----:B------:R-:W-:Y:S02]  /*2210*/  IMAD.MOV.U32 R158, RZ, RZ, R20 ;  /* 0x000000ffff9e7224 */ /* 0x000fe400078e0014 */
[C---:B------:R-:W-:Y:S02]  /*2220*/  IMAD R169, R157.reuse, R15, R154 ;  /* 0x0000000f9da97224 */ /* 0x040fe400078e029a */
[----:B------:R-:W-:-:S05]  /*2230*/  IMAD.WIDE.U32 R160, R157, R14, R158 ;  /* 0x0000000e9da07225 */ /* 0x000fca00078e009e */
[----:B------:R-:W-:Y:S02]  /*2240*/  IADD3 R154, R161, R169, RZ ;  /* 0x000000a9a19a7210 */ /* 0x000fe40007ffe0ff */
[----:B--2---:R-:W-:-:S04]  /*2250*/  LEA R162, P0, R160, R10, 0x1 ;  /* 0x0000000aa0a27211 */ /* 0x004fc800078008ff */
[----:B------:R-:W-:-:S05]  /*2260*/  LEA.HI.X R163, R160, R11, R154, 0x1, P0 ;  /* 0x0000000ba0a37211 */ /* 0x000fca00000f0c9a */
[----:B------:R-:W2:Y:S01]  /*2270*/  @P1 LDG.E.LTC128B.U16 R154, desc[UR36][R162.64] ;  /* 0x00000024a29a1981 */ /* 0x000ea2000c1e1520 */
[----:B------:R-:W-:Y:S01]  /*2280*/  IMAD.WIDE.U32 R164, R157, R14, R6 ;  /* 0x0000000e9da47225 */ /* 0x000fe200078e0006 */
[----:B------:R-:W-:Y:S01]  /*2290*/  ISETP.GT.AND P2, PT, R0, 0x1, P3 ;  /* 0x000000010000780c */ /* 0x000fe20001f44270 */
[----:B------:R-:W-:Y:S01]  /*22a0*/  BSSY B1, `(.L_x_37) ;  /* 0x0000012000017945 */ /* 0x000fe20003800000 */
[----:B------:R-:W-:Y:S01]  /*22b0*/  LEA R160, P0, R168, UR4, 0x1 ;  /* 0x00000004a8a07c11 */ /* 0x000fe2000f8008ff */
[----:B------:R-:W-:Y:S02]  /*22c0*/  IMAD.IADD R165, R169, 0x1, R165 ;  /* 0x00000001a9a57824 */ /* 0x000fe400078e02a5 */
[----:B------:R-:W-:-:S04]  /*22d0*/  IMAD.WIDE.U32 R164, R23, R12, R164 ;  /* 0x0000000c17a47225 */ /* 0x000fc800078e00a4 */
[----:B--2---:R-:W-:-:S05]  /*22e0*/  HADD2.F32 R161, -RZ, R154.H0_H0 ;  /* 0x2000009affa17230 */ /* 0x004fca0000004100 */
[----:B------:R-:W-:-:S04]  /*22f0*/  FMUL R161, R161, R156 ;  /* 0x0000009ca1a17220 */ /* 0x000fc80000400000 */
[----:B------:R-:W-:Y:S01]  /*2300*/  FFMA R161, R88, R155, R161 ;  /* 0x0000009b58a17223 */ /* 0x000fe200000000a1 */
[----:B------:R-:W-:-:S04]  /*2310*/  IMAD.IADD R88, R13, 0x1, R165 ;  /* 0x000000010d587824 */ /* 0x000fc800078e02a5 */
[----:B------:R-:W-:Y:S02]  /*2320*/  F2FP.F16.F32.PACK_AB R163, RZ, R161 ;  /* 0x000000a1ffa3723e */ /* 0x000fe400000000ff */
[----:B------:R-:W-:Y:S02]  /*2330*/  LEA.HI.X R161, R168, UR5, R167, 0x1, P0 ;  /* 0x00000005a8a17c11 */ /* 0x000fe400080f0ca7 */
[----:B------:R-:W-:Y:S02]  /*2340*/  PRMT R165, R163, 0x7610, R165 ;  /* 0x00007610a3a57816 */ /* 0x000fe400000000a5 */
[----:B------:R-:W-:-:S03]  /*2350*/  LEA R162, P0, R164, R10, 0x1 ;  /* 0x0000000aa4a27211 */ /* 0x000fc600078008ff */
[----:B------:R0:W-:Y:S01]  /*2360*/  @P1 STG.E.U16 desc[UR36][R160.64], R165 ;  /* 0x000000a5a0001986 */ /* 0x0001e2000c101524 */
[----:B------:R-:W-:Y:S01]  /*2370*/  LEA.HI.X R163, R164, R11, R88, 0x1, P0 ;  /* 0x0000000ba4a37211 */ /* 0x000fe200000f0c58 */
[C---:B------:R-:W-:Y:S01]  /*2380*/  IMAD.SHL.U32 R164, R14.reuse, 0x8, RZ ;  /* 0x000000080ea47824 */ /* 0x040fe200078e00ff */
[----:B0-----:R-:W-:Y:S01]  /*2390*/  SHF.L.U64.HI R165, R14, 0x3, R15 ;  /* 0x000000030ea57819 */ /* 0x001fe2000001020f */
[----:B------:R-:W-:Y:S06]  /*23a0*/  @!P2 BRA `(.L_x_38) ;  /* 0x000000000004a947 */ /* 0x000fec0003800000 */
[----:B------:R0:W5:Y:S02]  /*23b0*/  LDG.E.LTC128B.U16 R154, desc[UR36][R162.64+0x2] ;  /* 0x00000224a29a7981 */ /* 0x000164000c1e1520 */
.L_x_38:
[----:B------:R-:W-:Y:S05]  /*23c0*/  BSYNC B1 ;  /* 0x0000000000017941 */ /* 0x000fea0003800000 */
.L_x_37:
[----:B-----5:R-:W-:Y:S01]  /*23d0*/  HADD2.F32 R167, -RZ, R154.H0_H0 ;  /* 0x2000009affa77230 */ /* 0x020fe20000004100 */
[----:B------:R-:W-:Y:S01]  /*23e0*/  ISETP.GT.AND P0, PT, R3, 0x8, PT ;  /* 0x000000080300780c */ /* 0x000fe20003f04270 */
[----:B------:R-:W-:-:S04]  /*23f0*/  IMAD.WIDE.U32 R172, R157, R14, R164 ;  /* 0x0000000e9dac7225 */ /* 0x000fc800078e00a4 */
[----:B------:R-:W-:Y:S01]  /*2400*/  FMUL R88, R167, R156 ;  /* 0x0000009ca7587220 */ /* 0x000fe20000400000 */
[----:B------:R-:W-:Y:S01]  /*2410*/  IMAD.IADD R171, R169, 0x1, R173 ;  /* 0x00000001a9ab7824 */ /* 0x000fe200078e02ad */
[----:B------:R-:W-:Y:S02]  /*2420*/  IADD3 R167, P4, R20, R172, RZ ;  /* 0x000000ac14a77210 */ /* 0x000fe40007f9e0ff */
[----:B------:R-:W-:Y:S01]  /*2430*/  FFMA R89, R89, R155, R88 ;  /* 0x0000009b59597223 */ /* 0x000fe20000000058 */
[----:B------:R-:W-:Y:S02]  /*2440*/  ISETP.GT.AND P1, PT, R0, RZ, P0 ;  /* 0x000000ff0000720c */ /* 0x000fe40000724270 */
[----:B------:R-:W-:Y:S01]  /*2450*/  IMAD.X R168, R171, 0x1, R159, P4 ;  /* 0x00000001aba87824 */ /* 0x000fe200020e069f */
[----:B------:R-:W-:Y:S02]  /*2460*/  LEA R88, P4, R167, R10, 0x1 ;  /* 0x0000000aa7587211 */ /* 0x000fe400078808ff */
[----:B------:R-:W-:-:S02]  /*2470*/  F2FP.F16.F32.PACK_AB R169, RZ, R89 ;  /* 0x00000059ffa9723e */ /* 0x000fc400000000ff */
[--C-:B------:R-:W-:Y:S02]  /*2480*/  LEA.HI.X R89, R167, R11, R168.reuse, 0x1, P4 ;  /* 0x0000000ba7597211 */ /* 0x100fe400020f0ca8 */
[----:B------:R-:W-:-:S05]  /*2490*/  PRMT R168, R169, 0x7610, R168 ;  /* 0x00007610a9a87816 */ /* 0x000fca00000000a8 */
[----:B------:R1:W-:Y:S04]  /*24a0*/  @P2 STG.E.U16 desc[UR36][R160.64+0x2], R168 ;  /* 0x000002a8a0002986 */ /* 0x0003e8000c101524 */
[----:B------:R2:W3:Y:S01]  /*24b0*/  @P1 LDG.E.LTC128B.U16 R154, desc[UR36][R88.64] ;  /* 0x00000024589a1981 */ /* 0x0004e2000c1e1520 */
[----:B------:R-:W-:Y:S01]  /*24c0*/  IMAD.SHL.U32 R167, R4, 0x10, RZ ;  /* 0x0000001004a77824 */ /* 0x000fe200078e00ff */
[----:B------:R-:W-:Y:S01]  /*24d0*/  IADD3 R172, P2, R6, R172, RZ ;  /* 0x000000ac06ac7210 */ /* 0x000fe20007f5e0ff */
[----:B------:R-:W-:Y:S03]  /*24e0*/  BSSY B1, `(.L_x_39) ;  /* 0x0000011000017945 */ /* 0x000fe60003800000 */
[----:B------:R-:W-:Y:S01]  /*24f0*/  IADD3 R170, P4, R167, R160, RZ ;  /* 0x000000a0a7aa7210 */ /* 0x000fe20007f9e0ff */
[----:B------:R-:W-:Y:S01]  /*2500*/  IMAD.X R173, R7, 0x1, R171, P2 ;  /* 0x0000000107ad7824 */ /* 0x000fe200010e06ab */
[----:B------:R-:W-:Y:S01]  /*2510*/  ISETP.GT.AND P2, PT, R0, 0x1, P0 ;  /* 0x000000010000780c */ /* 0x000fe20000744270 */
[----:B------:R-:W-:-:S04]  /*2520*/  IMAD.WIDE.U32 R172, R23, R12, R172 ;  /* 0x0000000c17ac7225 */ /* 0x000fc800078e00ac */
[----:B-1----:R-:W-:Y:S01]  /*2530*/  IMAD.IADD R168, R13, 0x1, R173 ;  /* 0x000000010da87824 */ /* 0x002fe200078e02ad */
[----:B--2---:R-:W-:-:S04]  /*2540*/  LEA R88, P5, R172, R10, 0x1 ;  /* 0x0000000aac587211 */ /* 0x004fc800078a08ff */
[----:B------:R-:W-:Y:S01]  /*2550*/  LEA.HI.X R89, R172, R11, R168, 0x1, P5 ;  /* 0x0000000bac597211 */ /* 0x000fe200028f0ca8 */
[----:B---3--:R-:W-:-:S05]  /*2560*/  HADD2.F32 R169, -RZ, R154.H0_H0 ;  /* 0x2000009affa97230 */ /* 0x008fca0000004100 */
[----:B------:R-:W-:-:S04]  /*2570*/  FMUL R169, R169, R156 ;  /* 0x0000009ca9a97220 */ /* 0x000fc80000400000 */
[----:B------:R-:W-:Y:S01]  /*2580*/  FFMA R90, R90, R155, R169 ;  /* 0x0000009b5a5a7223 */ /* 0x000fe200000000a9 */
[----:B------:R-:W-:-:S04]  /*2590*/  SHF.L.U64.HI R169, R4, 0x4, R5 ;  /* 0x0000000404a97819 */ /* 0x000fc80000010205 */
[----:B------:R-:W-:Y:S01]  /*25a0*/  F2FP.F16.F32.PACK_AB R90, RZ, R90 ;  /* 0x0000005aff5a723e */ /* 0x000fe200000000ff */
[----:B------:R-:W-:-:S05]  /*25b0*/  IMAD.X R171, R169, 0x1, R161, P4 ;  /* 0x00000001a9ab7824 */ /* 0x000fca00020e06a1 */
[----:B------:R1:W-:Y:S01]  /*25c0*/  @P1 STG.E.U16 desc[UR36][R170.64], R90 ;  /* 0x0000005aaa001986 */ /* 0x0003e2000c101524 */
[----:B------:R-:W-:Y:S05]  /*25d0*/  @!P2 BRA `(.L_x_40) ;  /* 0x000000000004a947 */ /* 0x000fea0003800000 */
[----:B------:R2:W5:Y:S02]  /*25e0*/  LDG.E.LTC128B.U16 R154, desc[UR36][R88.64+0x2] ;  /* 0x00000224589a7981 */ /* 0x000564000c1e1520 */
.L_x_40:
[----:B------:R-:W-:Y:S05]  /*25f0*/  BSYNC B1 ;  /* 0x0000000000017941 */ /* 0x000fea0003800000 */
.L_x_39:
[----:B-----5:R-:W-:Y:S01]  /*2600*/  HADD2.F32 R173, -RZ, R154.H0_H0 ;  /* 0x2000009affad7230 */ /* 0x020fe20000004100 */
[----:B------:R-:W-:Y:S01]  /*2610*/  ISETP.GT.AND P1, PT, R0, 0x8, P3 ;  /* 0x000000080000780c */ /* 0x000fe20001f24270 */
[----:B------:R-:W-:Y:S03]  /*2620*/  BSSY B1, `(.L_x_41) ;  /* 0x000000a000017945 */ /* 0x000fe60003800000 */
[----:B-1----:R-:W-:-:S04]  /*2630*/  FMUL R90, R173, R156 ;  /* 0x0000009cad5a7220 */ /* 0x002fc80000400000 */
[----:B------:R-:W-:Y:S01]  /*2640*/  FFMA R90, R91, R155, R90 ;  /* 0x0000009b5b5a7223 */ /* 0x000fe2000000005a */
[----:B------:R-:W-:-:S04]  /*2650*/  @P2 MOV R91, R171 ;  /* 0x000000ab005b2202 */ /* 0x000fc80000000f00 */
[----:B------:R-:W-:-:S04]  /*2660*/  F2FP.F16.F32.PACK_AB R90, RZ, R90 ;  /* 0x0000005aff5a723e */ /* 0x000fc800000000ff */
[----:B------:R-:W-:Y:S01]  /*2670*/  PRMT R168, R90, 0x7610, R168 ;  /* 0x000076105aa87816 */ /* 0x000fe200000000a8 */
[----:B------:R-:W-:-:S05]  /*2680*/  @P2 IMAD.MOV.U32 R90, RZ, RZ, R170 ;  /* 0x000000ffff5a2224 */ /* 0x000fca00078e00aa */
[----:B------:R1:W-:Y:S01]  /*2690*/  @P2 STG.E.U16 desc[UR36][R90.64+0x2], R168 ;  /* 0x000002a85a002986 */ /* 0x0003e2000c101524 */
[----:B------:R-:W-:Y:S05]  /*26a0*/  @!P1 BRA `(.L_x_42) ;  /* 0x0000000000049947 */ /* 0x000fea0003800000 */
[----:B------:R3:W5:Y:S02]  /*26b0*/  LDG.E.LTC128B.U16 R154, desc[UR36][R162.64+0x10] ;  /* 0x00001024a29a7981 */ /* 0x000764000c1e1520 */
.L_x_42:
[----:B------:R-:W-:Y:S05]  /*26c0*/  BSYNC B1 ;  /* 0x0000000000017941 */ /* 0x000fea0003800000 */
.L_x_41:
[----:B-1---5:R-:W-:Y:S01]  /*26d0*/  HADD2.F32 R91, -RZ, R154.H0_H0 ;  /* 0x2000009aff5b7230 */ /* 0x022fe20000004100 */
[----:B------:R-:W-:Y:S01]  /*26e0*/  ISETP.GT.AND P2, PT, R0, 0x9, P3 ;  /* 0x000000090000780c */ /* 0x000fe20001f44270 */
[----:B------:R-:W-:Y:S01]  /*26f0*/  @P1 IMAD.MOV.U32 R90, RZ, RZ, R160 ;  /* 0x000000ffff5a1224 */ /* 0x000fe200078e00a0 */
[----:B------:R-:W-:Y:S02]  /*2700*/  BSSY B1, `(.L_x_43) ;  /* 0x0000009000017945 */ /* 0x000fe40003800000 */
[----:B------:R-:W-:-:S04]  /*2710*/  FMUL R91, R91, R156 ;  /* 0x0000009c5b5b7220 */ /* 0x000fc80000400000 */
[----:B------:R-:W-:-:S05]  /*2720*/  FFMA R91, R92, R155, R91 ;  /* 0x0000009b5c5b7223 */ /* 0x000fca000000005b */
[----:B------:R-:W-:-:S04]  /*2730*/  F2FP.F16.F32.PACK_AB R91, RZ, R91 ;  /* 0x0000005bff5b723e */ /* 0x000fc800000000ff */
[----:B------:R-:W-:Y:S01]  /*2740*/  PRMT R92, R91, 0x7610, R92 ;  /* 0x000076105b5c7816 */ /* 0x000fe2000000005c */
[----:B------:R-:W-:-:S05]  /*2750*/  @P1 IMAD.MOV.U32 R91, RZ, RZ, R161 ;  /* 0x000000ffff5b1224 */ /* 0x000fca00078e00a1 */
[----:B------:R1:W-:Y:S01]  /*2760*/  @P1 STG.E.U16 desc[UR36][R90.64+0x10], R92 ;  /* 0x0000105c5a001986 */ /* 0x0003e2000c101524 */
[----:B------:R-:W-:Y:S05]  /*2770*/  @!P2 BRA `(.L_x_44) ;  /* 0x000000000004a947 */ /* 0x000fea0003800000 */
[----:B------:R4:W5:Y:S02]  /*2780*/  LDG.E.LTC128B.U16 R154, desc[UR36][R162.64+0x12] ;  /* 0x00001224a29a7981 */ /* 0x000964000c1e1520 */
.L_x_44:
[----:B------:R-:W-:Y:S05]  /*2790*/  BSYNC B1 ;  /* 0x0000000000017941 */ /* 0x000fea0003800000 */
.L_x_43:
[----:B-1---5:R-:W-:Y:S01]  /*27a0*/  HADD2.F32 R91, -RZ, R154.H0_H0 ;  /* 0x2000009aff5b7230 */ /* 0x022fe20000004100 */
[----:B------:R-:W-:Y:S01]  /*27b0*/  ISETP.GT.AND P1, PT, R0, 0x8, P0 ;  /* 0x000000080000780c */ /* 0x000fe20000724270 */
[----:B------:R-:W-:Y:S03]  /*27c0*/  BSSY B1, `(.L_x_45) ;  /* 0x000000a000017945 */ /* 0x000fe60003800000 */
[----:B------:R-:W-:Y:S01]  /*27d0*/  FMUL R90, R91, R156 ;  /* 0x0000009c5b5a7220 */ /* 0x000fe20000400000 */
[----:B------:R-:W-:-:S03]  /*27e0*/  @P2 IMAD.MOV.U32 R91, RZ, RZ, R161 ;  /* 0x000000ffff5b2224 */ /* 0x000fc600078e00a1 */
[----:B------:R-:W-:-:S05]  /*27f0*/  FFMA R90, R93, R155, R90 ;  /* 0x0000009b5d5a7223 */ /* 0x000fca000000005a */
[----:B------:R-:W-:-:S04]  /*2800*/  F2FP.F16.F32.PACK_AB R90, RZ, R90 ;  /* 0x0000005aff5a723e */ /* 0x000fc800000000ff */
[----:B------:R-:W-:Y:S01]  /*2810*/  PRMT R92, R90, 0x7610, R92 ;  /* 0x000076105a5c7816 */ /* 0x000fe2000000005c */
[----:B------:R-:W-:-:S05]  /*2820*/  @P2 IMAD.MOV.U32 R90, RZ, RZ, R160 ;  /* 0x000000ffff5a2224 */ /* 0x000fca00078e00a0 */
[----:B------:R1:W-:Y:S01]  /*2830*/  @P2 STG.E.U16 desc[UR36][R90.64+0x12], R92 ;  /* 0x0000125c5a002986 */ /* 0x0003e2000c101524 */
[----:B------:R-:W-:Y:S05]  /*2840*/  @!P1 BRA `(.L_x_46) ;  /* 0x0000000000049947 */ /* 0x000fea0003800000 */
[----:B------:R0:W5:Y:S02]  /*2850*/  LDG.E.LTC128B.U16 R154, desc[UR36][R88.64+0x10] ;  /* 0x00001024589a7981 */ /* 0x000164000c1e1520 */
.L_x_46:
[----:B------:R-:W-:Y:S05]  /*2860*/  BSYNC B1 ;  /* 0x0000000000017941 */ /* 0x000fea0003800000 */
.L_x_45:
        /* <DEDUP_REMOVED lines=12> */
.L_x_48:
[----:B------:R-:W-:Y:S05]  /*2930*/  BSYNC B1 ;  /* 0x0000000000017941 */ /* 0x000fea0003800000 */
.L_x_47:
        /* <DEDUP_REMOVED lines=12> */
.L_x_50:
[----:B------:R-:W-:Y:S05]  /*2a00*/  BSYNC B1 ;  /* 0x0000000000017941 */ /* 0x000fea0003800000 */
.L_x_49:
        /* <DEDUP_REMOVED lines=12> */
.L_x_52:
[----:B------:R-:W-:Y:S05]  /*2ad0*/  BSYNC B1 ;  /* 0x0000000000017941 */ /* 0x000fea0003800000 */
.L_x_51:
[----:B-1---5:R-:W-:Y:S01]  /*2ae0*/  HADD2.F32 R91, -RZ, R154.H0_H0 ;  /* 0x2000009aff5b7230 */ /* 0x022fe20000004100 */
[----:B------:R-:W-:Y:S01]  /*2af0*/  ISETP.GT.AND P1, PT, R0, 0x10, P0 ;  /* 0x000000100000780c */ /* 0x000fe20000724270 */
[----:B------:R-:W-:Y:S03]  /*2b00*/  BSSY B1, `(.L_x_53) ;  /* 0x000000a000017945 */ /* 0x000fe60003800000 */
[----:B------:R-:W-:Y:S01]  /*2b10*/  FMUL R90, R91, R156 ;  /* 0x0000009c5b5a7220 */ /* 0x000fe20000400000 */
[----:B------:R-:W-:-:S03]  /*2b20*/  @P2 IMAD.MOV.U32 R91, RZ, RZ, R161 ;  /* 0x000000ffff5b2224 */ /* 0x000fc600078e00a1 */
[----:B------:R-:W-:-:S05]  /*2b30*/  FFMA R90, R97, R155, R90 ;  /* 0x0000009b615a7223 */ /* 0x000fca000000005a */
[----:B------:R-:W-:-:S04]  /*2b40*/  F2FP.F16.F32.PACK_AB R90, RZ, R90 ;  /* 0x0000005aff5a723e */ /* 0x000fc800000000ff */
[----:B------:R-:W-:Y:S02]  /*2b50*/  PRMT R92, R90, 0x7610, R92 ;  /* 0x000076105a5c7816 */ /* 0x000fe4000000005c */
[----:B------:R-:W-:-:S05]  /*2b60*/  @P2 MOV R90, R160 ;  /* 0x000000a0005a2202 */ /* 0x000fca0000000f00 */
[----:B------:R1:W-:Y:S01]  /*2b70*/  @P2 STG.E.U16 desc[UR36][R90.64+0x22], R92 ;  /* 0x0000225c5a002986 */ /* 0x0003e2000c101524 */
[----:B------:R-:W-:Y:S05]  /*2b80*/  @!P1 BRA `(.L_x_54) ;  /* 0x0000000000049947 */ /* 0x000fea0003800000 */
[----:B------:R0:W5:Y:S02]  /*2b90*/  LDG.E.LTC128B.U16 R154, desc[UR36][R88.64+0x20] ;  /* 0x00002024589a7981 */ /* 0x000164000c1e1520 */
.L_x_54:
[----:B------:R-:W-:Y:S05]  /*2ba0*/  BSYNC B1 ;  /* 0x0000000000017941 */ /* 0x000fea0003800000 */
.L_x_53:
        /* <DEDUP_REMOVED lines=12> */
.L_x_56:
[----:B------:R-:W-:Y:S05]  /*2c70*/  BSYNC B1 ;  /* 0x0000000000017941 */ /* 0x000fea0003800000 */
.L_x_55:
        /* <DEDUP_REMOVED lines=12> */
.L_x_58:
[----:B------:R-:W-:Y:S05]  /*2d40*/  BSYNC B1 ;  /* 0x0000000000017941 */ /* 0x000fea0003800000 */
.L_x_57:
        /* <DEDUP_REMOVED lines=12> */
.L_x_60:
[----:B------:R-:W-:Y:S05]  /*2e10*/  BSYNC B1 ;  /* 0x0000000000017941 */ /* 0x000fea0003800000 */
.L_x_59:
        /* <DEDUP_REMOVED lines=12> */
.L_x_62:
[----:B------:R-:W-:Y:S05]  /*2ee0*/  BSYNC B1 ;  /* 0x0000000000017941 */ /* 0x000fea0003800000 */
.L_x_61:
[----:B-1---5:R-:W-:Y:S01]  /*2ef0*/  HADD2.F32 R91, -RZ, R154.H0_H0 ;  /* 0x2000009aff5b7230 */ /* 0x022fe20000004100 */
[----:B------:R-:W-:Y:S01]  /*2f00*/  ISETP.GT.AND P2, PT, R0, 0x19, P0 ;  /* 0x000000190000780c */ /* 0x000fe20000744270 */
[----:B------:R-:W-:Y:S01]  /*2f10*/  @P1 IMAD.MOV.U32 R90, RZ, RZ, R170 ;  /* 0x000000ffff5a1224 */ /* 0x000fe200078e00aa */
[----:B------:R-:W-:Y:S02]  /*2f20*/  BSSY B1, `(.L_x_63) ;  /* 0x0000009000017945 */ /* 0x000fe40003800000 */
[----:B------:R-:W-:-:S04]  /*2f30*/  FMUL R91, R91, R156 ;  /* 0x0000009c5b5b7220 */ /* 0x000fc80000400000 */
[----:B------:R-:W-:-:S05]  /*2f40*/  FFMA R91, R102, R155, R91 ;  /* 0x0000009b665b7223 */ /* 0x000fca000000005b */
[----:B------:R-:W-:-:S04]  /*2f50*/  F2FP.F16.F32.PACK_AB R91, RZ, R91 ;  /* 0x0000005bff5b723e */ /* 0x000fc800000000ff */
[----:B------:R-:W-:Y:S02]  /*2f60*/  PRMT R92, R91, 0x7610, R92 ;  /* 0x000076105b5c7816 */ /* 0x000fe4000000005c */
[----:B------:R-:W-:-:S05]  /*2f70*/  @P1 MOV R91, R171 ;  /* 0x000000ab005b1202 */ /* 0x000fca0000000f00 */
[----:B------:R1:W-:Y:S01]  /*2f80*/  @P1 STG.E.U16 desc[UR36][R90.64+0x30], R92 ;  /* 0x0000305c5a001986 */ /* 0x0003e2000c101524 */
[----:B------:R-:W-:Y:S05]  /*2f90*/  @!P2 BRA `(.L_x_64) ;  /* 0x000000000004a947 */ /* 0x000fea0003800000 */
[----:B------:R0:W5:Y:S02]  /*2fa0*/  LDG.E.LTC128B.U16 R154, desc[UR36][R88.64+0x32] ;  /* 0x00003224589a7981 */ /* 0x000164000c1e1520 */
.L_x_64:
[----:B------:R-:W-:Y:S05]  /*2fb0*/  BSYNC B1 ;  /* 0x0000000000017941 */ /* 0x000fea0003800000 */
.L_x_63:
        /* <DEDUP_REMOVED lines=12> */
.L_x_66:
[----:B------:R-:W-:Y:S05]  /*3080*/  BSYNC B1 ;  /* 0x0000000000017941 */ /* 0x000fea0003800000 */
.L_x_65:
        /* <DEDUP_REMOVED lines=12> */
.L_x_68:
[----:B------:R-:W-:Y:S05]  /*3150*/  BSYNC B1 ;  /* 0x0000000000017941 */ /* 0x000fea0003800000 */
.L_x_67:
        /* <DEDUP_REMOVED lines=12> */
.L_x_70:
[----:B------:R-:W-:Y:S05]  /*3220*/  BSYNC B1 ;  /* 0x0000000000017941 */ /* 0x000fea0003800000 */
.L_x_69:
        /* <DEDUP_REMOVED lines=12> */
.L_x_72:
[----:B------:R-:W-:Y:S05]  /*32f0*/  BSYNC B1 ;  /* 0x0000000000017941 */ /* 0x000fea0003800000 */
.L_x_71:
        /* <DEDUP_REMOVED lines=12> */
.L_x_74:
[----:B------:R-:W-:Y:S05]  /*33c0*/  BSYNC B1 ;  /* 0x0000000000017941 */ /* 0x000fea0003800000 */
.L_x_73:
[----:B-1---5:R-:W-:Y:S01]  /*33d0*/  HADD2.F32 R91, -RZ, R154.H0_H0 ;  /* 0x2000009aff5b7230 */ /* 0x022fe20000004100 */
[----:B------:R-:W-:Y:S01]  /*33e0*/  @P1 MOV R90, R160 ;  /* 0x000000a0005a1202 */ /* 0x000fe20000000f00 */
[----:B------:R-:W-:Y:S01]  /*33f0*/  BSSY B1, `(.L_x_75) ;  /* 0x000000a000017945 */ /* 0x000fe20003800000 */
[----:B------:R-:W-:Y:S02]  /*3400*/  ISETP.GT.AND P2, PT, R0, 0x29, P3 ;  /* 0x000000290000780c */ /* 0x000fe40001f44270 */
        /* <DEDUP_REMOVED lines=8> */
.L_x_76:
[----:B------:R-:W-:Y:S05]  /*3490*/  BSYNC B1 ;  /* 0x0000000000017941 */ /* 0x000fea0003800000 */
.L_x_75:
        /* <DEDUP_REMOVED lines=12> */
.L_x_78:
[----:B------:R-:W-:Y:S05]  /*3560*/  BSYNC B1 ;  /* 0x0000000000017941 */ /* 0x000fea0003800000 */
.L_x_77:
        /* <DEDUP_REMOVED lines=12> */
.L_x_80:
[----:B------:R-:W-:Y:S05]  /*3630*/  BSYNC B1 ;  /* 0x0000000000017941 */ /* 0x000fea0003800000 */
.L_x_79:
        /* <DEDUP_REMOVED lines=12> */
.L_x_82:
[----:B------:R-:W-:Y:S05]  /*3700*/  BSYNC B1 ;  /* 0x0000000000017941 */ /* 0x000fea0003800000 */
.L_x_81:
        /* <DEDUP_REMOVED lines=12> */
.L_x_84:
[----:B------:R-:W-:Y:S05]  /*37d0*/  BSYNC B1 ;  /* 0x0000000000017941 */ /* 0x000fea0003800000 */
.L_x_83:
[----:B-1---5:R-:W-:Y:S01]  /*37e0*/  HADD2.F32 R91, -RZ, R154.H0_H0 ;  /* 0x2000009aff5b7230 */ /* 0x022fe20000004100 */
[----:B------:R-:W-:Y:S01]  /*37f0*/  ISETP.GT.AND P1, PT, R0, 0x30, P0 ;  /* 0x000000300000780c */ /* 0x000fe20000724270 */
[----:B------:R-:W-:Y:S03]  /*3800*/  BSSY B1, `(.L_x_85) ;  /* 0x000000a000017945 */ /* 0x000fe60003800000 */
[----:B------:R-:W-:Y:S01]  /*3810*/  FMUL R90, R91, R156 ;  /* 0x0000009c5b5a7220 */ /* 0x000fe20000400000 */
[----:B------:R-:W-:-:S03]  /*3820*/  @P2 MOV R91, R161 ;  /* 0x000000a1005b2202 */ /* 0x000fc60000000f00 */
[----:B------:R-:W-:-:S05]  /*3830*/  FFMA R90, R113, R155, R90 ;  /* 0x0000009b715a7223 */ /* 0x000fca000000005a */
[----:B------:R-:W-:-:S04]  /*3840*/  F2FP.F16.F32.PACK_AB R90, RZ, R90 ;  /* 0x0000005aff5a723e */ /* 0x000fc800000000ff */
[----:B------:R-:W-:Y:S01]  /*3850*/  PRMT R92, R90, 0x7610, R92 ;  /* 0x000076105a5c7816 */ /* 0x000fe2000000005c */
[----:B------:R-:W-:-:S05]  /*3860*/  @P2 IMAD.MOV.U32 R90, RZ, RZ, R160 ;  /* 0x000000ffff5a2224 */ /* 0x000fca00078e00a0 */
[----:B------:R1:W-:Y:S01]  /*3870*/  @P2 STG.E.U16 desc[UR36][R90.64+0x62], R92 ;  /* 0x0000625c5a002986 */ /* 0x0003e2000c101524 */
[----:B------:R-:W-:Y:S05]  /*3880*/  @!P1 BRA `(.L_x_86) ;  /* 0x0000000000049947 */ /* 0x000fea0003800000 */
[----:B------:R0:W5:Y:S02]  /*3890*/  LDG.E.LTC128B.U16 R154, desc[UR36][R88.64+0x60] ;  /* 0x00006024589a7981 */ /* 0x000164000c1e1520 */
.L_x_86:
[----:B------:R-:W-:Y:S05]  /*38a0*/  BSYNC B1 ;  /* 0x0000000000017941 */ /* 0x000fea0003800000 */
.L_x_85:
        /* <DEDUP_REMOVED lines=12> */
.L_x_88:
[----:B------:R-:W-:Y:S05]  /*3970*/  BSYNC B1 ;  /* 0x0000000000017941 */ /* 0x000fea0003800000 */
.L_x_87:
        /* <DEDUP_REMOVED lines=12> */
.L_x_90:
[----:B------:R-:W-:Y:S05]  /*3a40*/  BSYNC B1 ;  /* 0x0000000000017941 */ /* 0x000fea0003800000 */
.L_x_89:
        /* <DEDUP_REMOVED lines=12> */
.L_x_92:
[----:B------:R-:W-:Y:S05]  /*3b10*/  BSYNC B1 ;  /* 0x0000000000017941 */ /* 0x000fea0003800000 */
.L_x_91:
        /* <DEDUP_REMOVED lines=12> */
.L_x_94:
[----:B------:R-:W-:Y:S05]  /*3be0*/  BSYNC B1 ;  /* 0x0000000000017941 */ /* 0x000fea0003800000 */
.L_x_93:
        /* <DEDUP_REMOVED lines=12> */
.L_x_96:
[----:B------:R-:W-:Y:S05]  /*3cb0*/  BSYNC B1 ;  /* 0x0000000000017941 */ /* 0x000fea0003800000 */
.L_x_95:
        /* <DEDUP_REMOVED lines=12> */
.L_x_98:
[----:B------:R-:W-:Y:S05]  /*3d80*/  BSYNC B1 ;  /* 0x0000000000017941 */ /* 0x000fea0003800000 */
.L_x_97:
        /* <DEDUP_REMOVED lines=12> */
.L_x_100:
[----:B------:R-:W-:Y:S05]  /*3e50*/  BSYNC B1 ;  /* 0x0000000000017941 */ /* 0x000fea0003800000 */
.L_x_99:
        /* <DEDUP_REMOVED lines=12> */
.L_x_102:
[----:B------:R-:W-:Y:S05]  /*3f20*/  BSYNC B1 ;  /* 0x0000000000017941 */ /* 0x000fea0003800000 */
.L_x_101:
        /* <DEDUP_REMOVED lines=12> */
.L_x_104:
[----:B------:R-:W-:Y:S05]  /*3ff0*/  BSYNC B1 ;  /* 0x0000000000017941 */ /* 0x000fea0003800000 */
.L_x_103:
        /* <DEDUP_REMOVED lines=12> */
.L_x_106:
[----:B------:R-:W-:Y:S05]  /*40c0*/  BSYNC B1 ;  /* 0x0000000000017941 */ /* 0x000fea0003800000 */
.L_x_105:
        /* <DEDUP_REMOVED lines=12> */
.L_x_108:
[----:B------:R-:W-:Y:S05]  /*4190*/  BSYNC B1 ;  /* 0x0000000000017941 */ /* 0x000fea0003800000 */
.L_x_107:
        /* <DEDUP_REMOVED lines=12> */
.L_x_110:
[----:B------:R-:W-:Y:S05]  /*4260*/  BSYNC B1 ;  /* 0x0000000000017941 */ /* 0x000fea0003800000 */
.L_x_109:
        /* <DEDUP_REMOVED lines=12> */
.L_x_112:
[----:B------:R-:W-:Y:S05]  /*4330*/  BSYNC B1 ;  /* 0x0000000000017941 */ /* 0x000fea0003800000 */
.L_x_111:
        /* <DEDUP_REMOVED lines=12> */
.L_x_114:
[----:B------:R-:W-:Y:S05]  /*4400*/  BSYNC B1 ;  /* 0x0000000000017941 */ /* 0x000fea0003800000 */
.L_x_113:
        /* <DEDUP_REMOVED lines=12> */
.L_x_116:
[----:B------:R-:W-:Y:S05]  /*44d0*/  BSYNC B1 ;  /* 0x0000000000017941 */ /* 0x000fea0003800000 */
.L_x_115:
        /* <DEDUP_REMOVED lines=12> */
.L_x_118:
[----:B------:R-:W-:Y:S05]  /*45a0*/  BSYNC B1 ;  /* 0x0000000000017941 */ /* 0x000fea0003800000 */
.L_x_117:
        /* <DEDUP_REMOVED lines=12> */
.L_x_120:
[----:B------:R-:W-:Y:S05]  /*4670*/  BSYNC B1 ;  /* 0x0000000000017941 */ /* 0x000fea0003800000 */
.L_x_119:
        /* <DEDUP_REMOVED lines=12> */
.L_x_122:
[----:B------:R-:W-:Y:S05]  /*4740*/  BSYNC B1 ;  /* 0x0000000000017941 */ /* 0x000fea0003800000 */
.L_x_121:
        /* <DEDUP_REMOVED lines=12> */
.L_x_124:
[----:B------:R-:W-:Y:S05]  /*4810*/  BSYNC B1 ;  /* 0x0000000000017941 */ /* 0x000fea0003800000 */
.L_x_123:
        /* <DEDUP_REMOVED lines=12> */
.L_x_126:
[----:B------:R-:W-:Y:S05]  /*48e0*/  BSYNC B1 ;  /* 0x0000000000017941 */ /* 0x000fea0003800000 */
.L_x_125:
        /* <DEDUP_REMOVED lines=12> */
.L_x_128:
[----:B------:R-:W-:Y:S05]  /*49b0*/  BSYNC B1 ;  /* 0x0000000000017941 */ /* 0x000fea0003800000 */
.L_x_127:
        /* <DEDUP_REMOVED lines=12> */
.L_x_130:
[----:B------:R-:W-:Y:S05]  /*4a80*/  BSYNC B1 ;  /* 0x0000000000017941 */ /* 0x000fea0003800000 */
.L_x_129:
        /* <DEDUP_REMOVED lines=12> */
.L_x_132:
[----:B------:R-:W-:Y:S05]  /*4b50*/  BSYNC B1 ;  /* 0x0000000000017941 */ /* 0x000fea0003800000 */
.L_x_131:
        /* <DEDUP_REMOVED lines=12> */
.L_x_134:
[----:B------:R-:W-:Y:S05]  /*4c20*/  BSYNC B1 ;  /* 0x0000000000017941 */ /* 0x000fea0003800000 */
.L_x_133:
        /* <DEDUP_REMOVED lines=12> */
.L_x_136:
[----:B------:R-:W-:Y:S05]  /*4cf0*/  BSYNC B1 ;  /* 0x0000000000017941 */ /* 0x000fea0003800000 */
.L_x_135:
        /* <DEDUP_REMOVED lines=12> */
.L_x_138:
[----:B------:R-:W-:Y:S05]  /*4dc0*/  BSYNC B1 ;  /* 0x0000000000017941 */ /* 0x000fea0003800000 */
.L_x_137:
        /* <DEDUP_REMOVED lines=12> */
.L_x_140:
[----:B------:R-:W-:Y:S05]  /*4e90*/  BSYNC B1 ;  /* 0x0000000000017941 */ /* 0x000fea0003800000 */
.L_x_139:
        /* <DEDUP_REMOVED lines=12> */
.L_x_142:
[----:B------:R-:W-:Y:S05]  /*4f60*/  BSYNC B1 ;  /* 0x0000000000017941 */ /* 0x000fea0003800000 */
.L_x_141:
        /* <DEDUP_REMOVED lines=12> */
.L_x_144:
[----:B------:R-:W-:Y:S05]  /*5030*/  BSYNC B1 ;  /* 0x0000000000017941 */ /* 0x000fea0003800000 */
.L_x_143:
        /* <DEDUP_REMOVED lines=12> */
.L_x_146:
[----:B------:R-:W-:Y:S05]  /*5100*/  BSYNC B1 ;  /* 0x0000000000017941 */ /* 0x000fea0003800000 */
.L_x_145:
        /* <DEDUP_REMOVED lines=12> */
.L_x_148:
[----:B------:R-:W-:Y:S05]  /*51d0*/  BSYNC B1 ;  /* 0x0000000000017941 */ /* 0x000fea0003800000 */
.L_x_147:
        /* <DEDUP_REMOVED lines=12> */
.L_x_150:
[----:B------:R-:W-:Y:S05]  /*52a0*/  BSYNC B1 ;  /* 0x0000000000017941 */ /* 0x000fea0003800000 */
.L_x_149:
        /* <DEDUP_REMOVED lines=12> */
.L_x_152:
[----:B------:R-:W-:Y:S05]  /*5370*/  BSYNC B1 ;  /* 0x0000000000017941 */ /* 0x000fea0003800000 */
.L_x_151:
        /* <DEDUP_REMOVED lines=12> */
.L_x_154:
[----:B------:R-:W-:Y:S05]  /*5440*/  BSYNC B1 ;  /* 0x0000000000017941 */ /* 0x000fea0003800000 */
.L_x_153:
        /* <DEDUP_REMOVED lines=12> */
.L_x_156:
[----:B------:R-:W-:Y:S05]  /*5510*/  BSYNC B1 ;  /* 0x0000000000017941 */ /* 0x000fea0003800000 */
.L_x_155:
        /* <DEDUP_REMOVED lines=12> */
.L_x_158:
[----:B------:R-:W-:Y:S05]  /*55e0*/  BSYNC B1 ;  /* 0x0000000000017941 */ /* 0x000fea0003800000 */
.L_x_157:
[----:B-1---5:R-:W-:Y:S01]  /*55f0*/  HADD2.F32 R91, -RZ, R154.H0_H0 ;  /* 0x2000009aff5b7230 */ /* 0x022fe20000004100 */
[----:B------:R-:W-:Y:S01]  /*5600*/  ISETP.GT.AND P1, PT, R0, 0x79, P0 ;  /* 0x000000790000780c */ /* 0x000fe20000724270 */
[----:B------:R-:W-:Y:S01]  /*5610*/  @P2 IMAD.MOV.U32 R8, RZ, RZ, R170 ;  /* 0x000000ffff082224 */ /* 0x000fe200078e00aa */
[----:B------:R-:W-:Y:S01]  /*5620*/  IADD3 R157, P0, R157, 0x80, RZ ;  /* 0x000000809d9d7810 */ /* 0x000fe20007f1e0ff */
[----:B------:R-:W-:Y:S01]  /*5630*/  BSSY B1, `(.L_x_159) ;  /* 0x000000a000017945 */ /* 0x000fe20003800000 */
[----:B------:R-:W-:-:S04]  /*5640*/  FMUL R91, R91, R156 ;  /* 0x0000009c5b5b7220 */ /* 0x000fc80000400000 */
[----:B------:R-:W-:-:S05]  /*5650*/  FFMA R91, R150, R155, R91 ;  /* 0x0000009b965b7223 */ /* 0x000fca000000005b */
[----:B------:R-:W-:-:S04]  /*5660*/  F2FP.F16.F32.PACK_AB R91, RZ, R91 ;  /* 0x0000005bff5b723e */ /* 0x000fc800000000ff */
[----:B------:R-:W-:Y:S01]  /*5670*/  PRMT R90, R91, 0x7610, R90 ;  /* 0x000076105b5a7816 */ /* 0x000fe2000000005a */
[----:B------:R-:W-:Y:S02]  /*5680*/  IMAD.X R91, RZ, RZ, R9, P0 ;  /* 0x000000ffff5b7224 */ /* 0x000fe400000e0609 */
[----:B------:R-:W-:-:S05]  /*5690*/  @P2 IMAD.MOV.U32 R9, RZ, RZ, R171 ;  /* 0x000000ffff092224 */ /* 0x000fca00078e00ab */
[----:B------:R1:W-:Y:S01]  /*56a0*/  @P2 STG.E.U16 desc[UR36][R8.64+0xf0], R90 ;  /* 0x0000f05a08002986 */ /* 0x0003e2000c101524 */
[----:B------:R-:W-:Y:S05]  /*56b0*/  @!P1 BRA `(.L_x_160) ;  /* 0x0000000000049947 */ /* 0x000fea0003800000 */
[----:B------:R0:W5:Y:S02]  /*56c0*/  LDG.E.LTC128B.U16 R154, desc[UR36][R88.64+0xf2] ;  /* 0x0000f224589a7981 */ /* 0x000164000c1e1520 */
.L_x_160:
[----:B------:R-:W-:Y:S05]  /*56d0*/  BSYNC B1 ;  /* 0x0000000000017941 */ /* 0x000fea0003800000 */
.L_x_159:
[----:B-1---5:R-:W-:Y:S01]  /*56e0*/  HADD2.F32 R9, -RZ, R154.H0_H0 ;  /* 0x2000009aff097230 */ /* 0x022fe20000004100 */
[----:B------:R-:W-:Y:S01]  /*56f0*/  ISETP.GT.AND P0, PT, R3, 0x80, PT ;  /* 0x000000800300780c */ /* 0x000fe20003f04270 */
[----:B------:R-:W-:-:S03]  /*5700*/  IMAD R8, R91, R14, RZ ;  /* 0x0000000e5b087224 */ /* 0x000fc600078e02ff */
[----:B0-2---:R-:W-:Y:S01]  /*5710*/  FMUL R88, R9, R156 ;  /* 0x0000009c09587220 */ /* 0x005fe20000400000 */
[C---:B------:R-:W-:Y:S01]  /*5720*/  IMAD R97, R157.reuse, R15, R8 ;  /* 0x0000000f9d617224 */ /* 0x040fe200078e0208 */
[----:B------:R-:W-:Y:S01]  /*5730*/  ISETP.GT.AND P3, PT, R0, RZ, P0 ;  /* 0x000000ff0000720c */ /* 0x000fe20000764270 */
[----:B------:R-:W-:-:S04]  /*5740*/  IMAD.WIDE.U32 R8, R157, R14, R158 ;  /* 0x0000000e9d087225 */ /* 0x000fc800078e009e */
[----:B------:R-:W-:Y:S01]  /*5750*/  FFMA R151, R151, R155, R88 ;  /* 0x0000009b97977223 */ /* 0x000fe20000000058 */
[----:B------:R-:W-:Y:S01]  /*5760*/  IMAD.IADD R9, R9, 0x1, R97 ;  /* 0x0000000109097824 */ /* 0x000fe200078e0261 */
[----:B------:R-:W-:-:S03]  /*5770*/  LEA R88, P2, R8, R10, 0x1 ;  /* 0x0000000a08587211 */ /* 0x000fc600078408ff */
[----:B------:R-:W-:Y:S02]  /*5780*/  F2FP.F16.F32.PACK_AB R151, RZ, R151 ;  /* 0x00000097ff97723e */ /* 0x000fe400000000ff */
[----:B------:R-:W-:-:S03]  /*5790*/  LEA.HI.X R89, R8, R11, R9, 0x1, P2 ;  /* 0x0000000b08597211 */ /* 0x000fc600010f0c09 */
[----:B------:R0:W-:Y:S04]  /*57a0*/  @P1 STG.E.U16 desc[UR36][R170.64+0xf2], R151 ;  /* 0x0000f297aa001986 */ /* 0x0001e8000c101524 */
[----:B------:R-:W2:Y:S01]  /*57b0*/  @P3 LDG.E.LTC128B.U16 R154, desc[UR36][R88.64] ;  /* 0x00000024589a3981 */ /* 0x000ea2000c1e1520 */
[----:B------:R-:W-:Y:S01]  /*57c0*/  IMAD.WIDE.U32 R8, R157, R14, R6 ;  /* 0x0000000e9d087225 */ /* 0x000fe200078e0006 */
[----:B------:R-:W-:Y:S01]  /*57d0*/  SHF.L.U64.HI R95, R4, 0x8, R5 ;  /* 0x00000008045f7819 */ /* 0x000fe20000010205 */
[----:B------:R-:W-:Y:S01]  /*57e0*/  BSSY B1, `(.L_x_161) ;  /* 0x0000011000017945 */ /* 0x000fe20003800000 */
[----:B------:R-:W-:Y:S01]  /*57f0*/  ISETP.GT.AND P2, PT, R0, 0x1, P0 ;  /* 0x000000010000780c */ /* 0x000fe20000744270 */
[----:B------:R-:W-:Y:S01]  /*5800*/  IMAD.SHL.U32 R93, R4, 0x100, RZ ;  /* 0x00000100045d7824 */ /* 0x000fe200078e00ff */
[----:B------:R-:W-:-:S03]  /*5810*/  IADD3 R9, R97, R9, RZ ;  /* 0x0000000961097210 */ /* 0x000fc60007ffe0ff */
[----:B------:R-:W-:Y:S01]  /*5820*/  IMAD.WIDE.U32 R90, R23, R12, R8 ;  /* 0x0000000c175a7225 */ /* 0x000fe200078e0008 */
[----:B------:R-:W-:-:S03]  /*5830*/  IADD3 R8, P1, R93, R160, RZ ;  /* 0x000000a05d087210 */ /* 0x000fc60007f3e0ff */
[----:B------:R-:W-:Y:S01]  /*5840*/  IMAD.IADD R5, R13, 0x1, R91 ;  /* 0x000000010d057824 */ /* 0x000fe200078e025b */
[----:B------:R-:W-:Y:S01]  /*5850*/  LEA R4, P4, R90, R10, 0x1 ;  /* 0x0000000a5a047211 */ /* 0x000fe200078808ff */
[----:B------:R-:W-:-:S03]  /*5860*/  IMAD.X R9, R95, 0x1, R161, P1 ;  /* 0x000000015f097824 */ /* 0x000fc600008e06a1 */
[----:B------:R-:W-:Y:S01]  /*5870*/  LEA.HI.X R5, R90, R11, R5, 0x1, P4 ;  /* 0x0000000b5a057211 */ /* 0x000fe200020f0c05 */
[----:B--2---:R-:W-:-:S05]  /*5880*/  HADD2.F32 R15, -RZ, R154.H0_H0 ;  /* 0x2000009aff0f7230 */ /* 0x004fca0000004100 */
[----:B------:R-:W-:-:S04]  /*5890*/  FMUL R15, R15, R156 ;  /* 0x0000009c0f0f7220 */ /* 0x000fc80000400000 */
[----:B------:R-:W-:-:S05]  /*58a0*/  FFMA R15, R24, R155, R15 ;  /* 0x0000009b180f7223 */ /* 0x000fca000000000f */
[----:B------:R-:W-:-:S05]  /*58b0*/  F2FP.F16.F32.PACK_AB R15, RZ, R15 ;  /* 0x0000000fff0f723e */ /* 0x000fca00000000ff */
[----:B------:R0:W-:Y:S01]  /*58c0*/  @P3 STG.E.U16 desc[UR36][R8.64], R15 ;  /* 0x0000000f08003986 */ /* 0x0001e2000c101524 */
[----:B------:R-:W-:Y:S05]  /*58d0*/  @!P2 BRA `(.L_x_162) ;  /* 0x000000000004a947 */ /* 0x000fea0003800000 */
[----:B------:R1:W5:Y:S02]  /*58e0*/  LDG.E.LTC128B.U16 R154, desc[UR36][R4.64+0x2] ;  /* 0x00000224049a7981 */ /* 0x000364000c1e1520 */
.L_x_162:
[----:B------:R-:W-:Y:S05]  /*58f0*/  BSYNC B1 ;  /* 0x0000000000017941 */ /* 0x000fea0003800000 */
.L_x_161:
[----:B0----5:R-:W-:Y:S01]  /*5900*/  HADD2.F32 R15, -RZ, R154.H0_H0 ;  /* 0x2000009aff0f7230 */ /* 0x021fe20000004100 */
[----:B------:R-:W-:Y:S01]  /*5910*/  ISETP.GT.AND P1, PT, R3, 0x88, PT ;  /* 0x000000880300780c */ /* 0x000fe20003f24270 */
[----:B------:R-:W-:Y:S03]  /*5920*/  BSSY B1, `(.L_x_163) ;  /* 0x000000f000017945 */ /* 0x000fe60003800000 */
[----:B------:R-:W-:Y:S01]  /*5930*/  FMUL R24, R15, R156 ;  /* 0x0000009c0f187220 */ /* 0x000fe20000400000 */
[----:B------:R-:W-:Y:S01]  /*5940*/  IMAD.WIDE.U32 R14, R157, R14, R164 ;  /* 0x0000000e9d0e7225 */ /* 0x000fe200078e00a4 */
[----:B------:R-:W-:-:S03]  /*5950*/  ISETP.GT.AND P3, PT, R0, RZ, P1 ;  /* 0x000000ff0000720c */ /* 0x000fc60000f64270 */
[----:B------:R-:W-:Y:S01]  /*5960*/  FFMA R24, R25, R155, R24 ;  /* 0x0000009b19187223 */ /* 0x000fe20000000018 */
[----:B------:R-:W-:Y:S01]  /*5970*/  IMAD.IADD R97, R97, 0x1, R15 ;  /* 0x0000000161617824 */ /* 0x000fe200078e020f */
[-C--:B------:R-:W-:Y:S02]  /*5980*/  IADD3 R21, P5, R20, R14.reuse, RZ ;  /* 0x0000000e14157210 */ /* 0x080fe40007fbe0ff */
[----:B------:R-:W-:Y:S02]  /*5990*/  IADD3 R20, P4, R6, R14, RZ ;  /* 0x0000000e06147210 */ /* 0x000fe40007f9e0ff */
[----:B------:R-:W-:Y:S01]  /*59a0*/  F2FP.F16.F32.PACK_AB R24, RZ, R24 ;  /* 0x00000018ff18723e */ /* 0x000fe200000000ff */
[----:B------:R-:W-:Y:S01]  /*59b0*/  IMAD.X R158, R97, 0x1, R159, P5 ;  /* 0x00000001619e7824 */ /* 0x000fe200028e069f */
[----:B------:R-:W-:-:S03]  /*59c0*/  LEA R14, P5, R21, R10, 0x1 ;  /* 0x0000000a150e7211 */ /* 0x000fc600078a08ff */
[----:B------:R0:W-:Y:S01]  /*59d0*/  @P2 STG.E.U16 desc[UR36][R8.64+0x2], R24 ;  /* 0x0000021808002986 */ /* 0x0001e2000c101524 */
[----:B------:R-:W-:Y:S01]  /*59e0*/  LEA.HI.X R15, R21, R11, R158, 0x1, P5 ;  /* 0x0000000b150f7211 */ /* 0x000fe200028f0c9e */
[----:B------:R-:W-:Y:S08]  /*59f0*/  @!P3 BRA `(.L_x_164) ;  /* 0x000000000004b947 */ /* 0x000ff00003800000 */
[----:B------:R2:W5:Y:S02]  /*5a00*/  LDG.E.LTC128B.U16 R154, desc[UR36][R14.64] ;  /* 0x000000240e9a7981 */ /* 0x000564000c1e1520 */
.L_x_164:
[----:B------:R-:W-:Y:S05]  /*5a10*/  BSYNC B1 ;  /* 0x0000000000017941 */ /* 0x000fea0003800000 */
.L_x_163:
[----:B-----5:R-:W-:Y:S01]  /*5a20*/  HADD2.F32 R3, -RZ, R154.H0_H0 ;  /* 0x2000009aff037230 */ /* 0x020fe20000004100 */
[----:B------:R-:W-:Y:S01]  /*5a30*/  ISETP.GT.AND P2, PT, R0, 0x1, P1 ;  /* 0x000000010000780c */ /* 0x000fe20000f44270 */
[----:B------:R-:W-:Y:S01]  /*5a40*/  IMAD.X R21, R7, 0x1, R97, P4 ;  /* 0x0000000107157824 */ /* 0x000fe200020e0661 */
[----:B------:R-:W-:Y:S01]  /*5a50*/  IADD3 R6, P4, R8, R167, RZ ;  /* 0x000000a708067210 */ /* 0x000fe20007f9e0ff */
[----:B------:R-:W-:Y:S01]  /*5a60*/  BSSY B1, `(.L_x_165) ;  /* 0x000000c000017945 */ /* 0x000fe20003800000 */
[----:B------:R-:W-:Y:S01]  /*5a70*/  FMUL R3, R3, R156 ;  /* 0x0000009c03037220 */ /* 0x000fe20000400000 */
[----:B--2---:R-:W-:-:S04]  /*5a80*/  IMAD.WIDE.U32 R14, R23, R12, R20 ;  /* 0x0000000c170e7225 */ /* 0x004fc800078e0014 */
[----:B------:R-:W-:Y:S01]  /*5a90*/  FFMA R3, R26, R155, R3 ;  /* 0x0000009b1a037223 */ /* 0x000fe20000000003 */
[----:B------:R-:W-:Y:S01]  /*5aa0*/  IMAD.X R7, R9, 0x1, R169, P4 ;  /* 0x0000000109077824 */ /* 0x000fe200020e06a9 */
[----:B------:R-:W-:Y:S01]  /*5ab0*/  LEA R10, P5, R14, R10, 0x1 ;  /* 0x0000000a0e0a7211 */ /* 0x000fe200078a08ff */
[----:B------:R-:W-:Y:S02]  /*5ac0*/  IMAD.IADD R13, R13, 0x1, R15 ;  /* 0x000000010d0d7824 */ /* 0x000fe400078e020f */
[----:B------:R-:W-:-:S03]  /*5ad0*/  F2FP.F16.F32.PACK_AB R3, RZ, R3 ;  /* 0x00000003ff03723e */ /* 0x000fc600000000ff */
[----:B------:R-:W-:Y:S02]  /*5ae0*/  LEA.HI.X R11, R14, R11, R13, 0x1, P5 ;  /* 0x0000000b0e0b7211 */ /* 0x000fe400028f0c0d */
[----:B------:R2:W-:Y:S01]  /*5af0*/  @P3 STG.E.U16 desc[UR36][R6.64], R3 ;  /* 0x0000000306003986 */ /* 0x0005e2000c101524 */
[----:B------:R-:W-:Y:S05]  /*5b00*/  @!P2 BRA `(.L_x_166) ;  /* 0x000000000004a947 */ /* 0x000fea0003800000 */
[----:B------:R0:W5:Y:S02]  /*5b10*/  LDG.E.LTC128B.U16 R154, desc[UR36][R10.64+0x2] ;  /* 0x000002240a9a7981 */ /* 0x000164000c1e1520 */
.L_x_166:
[----:B------:R-:W-:Y:S05]  /*5b20*/  BSYNC B1 ;  /* 0x0000000000017941 */ /* 0x000fea0003800000 */
.L_x_165:
[----:B--2--5:R-:W-:Y:S01]  /*5b30*/  HADD2.F32 R3, -RZ, R154.H0_H0 ;  /* 0x2000009aff037230 */ /* 0x024fe20000004100 */
[----:B------:R-:W-:Y:S01]  /*5b40*/  ISETP.GT.AND P3, PT, R0, 0x8, P0 ;  /* 0x000000080000780c */ /* 0x000fe20000764270 */
[----:B------:R-:W-:Y:S03]  /*5b50*/  BSSY B1, `(.L_x_167) ;  /* 0x0000007000017945 */ /* 0x000fe60003800000 */
[----:B------:R-:W-:-:S04]  /*5b60*/  FMUL R12, R3, R156 ;  /* 0x0000009c030c7220 */ /* 0x000fc80000400000 */
[----:B------:R-:W-:-:S05]  /*5b70*/  FFMA R12, R27, R155, R12 ;  /* 0x0000009b1b0c7223 */ /* 0x000fca000000000c */
[----:B------:R-:W-:-:S05]  /*5b80*/  F2FP.F16.F32.PACK_AB R12, RZ, R12 ;  /* 0x0000000cff0c723e */ /* 0x000fca00000000ff */
[----:B------:R2:W-:Y:S01]  /*5b90*/  @P2 STG.E.U16 desc[UR36][R6.64+0x2], R12 ;  /* 0x0000020c06002986 */ /* 0x0005e2000c101524 */
[----:B------:R-:W-:Y:S05]  /*5ba0*/  @!P3 BRA `(.L_x_168) ;  /* 0x000000000004b947 */ /* 0x000fea0003800000 */
[----:B------:R0:W5:Y:S02]  /*5bb0*/  LDG.E.LTC128B.U16 R154, desc[UR36][R4.64+0x10] ;  /* 0x00001024049a7981 */ /* 0x000164000c1e1520 */
.L_x_168:
[----:B------:R-:W-:Y:S05]  /*5bc0*/  BSYNC B1 ;  /* 0x0000000000017941 */ /* 0x000fea0003800000 */
.L_x_167:
[----:B-----5:R-:W-:Y:S01]  /*5bd0*/  HADD2.F32 R3, -RZ, R154.H0_H0 ;  /* 0x2000009aff037230 */ /* 0x020fe20000004100 */
[----:B------:R-:W-:Y:S01]  /*5be0*/  ISETP.GT.AND P2, PT, R0, 0x9, P0 ;  /* 0x000000090000780c */ /* 0x000fe20000744270 */
[----:B--2---:R-:W-:Y:S01]  /*5bf0*/  IMAD.MOV.U32 R6, RZ, RZ, R8 ;  /* 0x000000ffff067224 */ /* 0x004fe200078e0008 */
[----:B------:R-:W-:Y:S01]  /*5c00*/  BSSY B1, `(.L_x_169) ;  /* 0x0000008000017945 */ /* 0x000fe20003800000 */
[----:B------:R-:W-:Y:S02]  /*5c10*/  IMAD.MOV.U32 R7, RZ, RZ, R9 ;  /* 0x000000ffff077224 */ /* 0x000fe400078e0009 */
[----:B------:R-:W-:-:S04]  /*5c20*/  FMUL R3, R3, R156 ;  /* 0x0000009c03037220 */ /* 0x000fc80000400000 */
[----:B------:R-:W-:-:S05]  /*5c30*/  FFMA R3, R28, R155, R3 ;  /* 0x0000009b1c037223 */ /* 0x000fca0000000003 */
[----:B------:R-:W-:-:S05]  /*5c40*/  F2FP.F16.F32.PACK_AB R3, RZ, R3 ;  /* 0x00000003ff03723e */ /* 0x000fca00000000ff */
[----:B------:R2:W-:Y:S01]  /*5c50*/  @P3 STG.E.U16 desc[UR36][R6.64+0x10], R3 ;  /* 0x0000100306003986 */ /* 0x0005e2000c101524 */
[----:B------:R-:W-:Y:S05]  /*5c60*/  @!P2 BRA `(.L_x_170) ;  /* 0x000000000004a947 */ /* 0x000fea0003800000 */
[----:B------:R0:W5:Y:S02]  /*5c70*/  LDG.E.LTC128B.U16 R154, desc[UR36][R4.64+0x12] ;  /* 0x00001224049a7981 */ /* 0x000164000c1e1520 */
.L_x_170:
[----:B------:R-:W-:Y:S05]  /*5c80*/  BSYNC B1 ;  /* 0x0000000000017941 */ /* 0x000fea0003800000 */
.L_x_169:
        /* <DEDUP_REMOVED lines=9> */
.L_x_172:
[----:B------:R-:W-:Y:S05]  /*5d20*/  BSYNC B1 ;  /* 0x0000000000017941 */ /* 0x000fea0003800000 */
.L_x_171:
[----:B-----5:R-:W-:Y:S01]  /*5d30*/  HADD2.F32 R3, -RZ, R154.H0_H0 ;  /* 0x2000009aff037230 */ /* 0x020fe20000004100 */
[----:B0-----:R-:W-:Y:S01]  /*5d40*/  IADD3 R8, P3, R167, R8, RZ ;  /* 0x00000008a7087210 */ /* 0x001fe20007f7e0ff */
[----:B------:R-:W-:Y:S01]  /*5d50*/  BSSY B1, `(.L_x_173) ;  /* 0x0000009000017945 */ /* 0x000fe20003800000 */
[----:B------:R-:W-:Y:S02]  /*5d60*/  ISETP.GT.AND P2, PT, R0, 0x9, P1 ;  /* 0x000000090000780c */ /* 0x000fe40000f44270 */
[----:B------:R-:W-:Y:S01]  /*5d70*/  FMUL R3, R3, R156 ;  /* 0x0000009c03037220 */ /* 0x000fe20000400000 */
[----:B------:R-:W-:-:S03]  /*5d80*/  IADD3.X R9, R169, R9, RZ, P3, !PT ;  /* 0x00000009a9097210 */ /* 0x000fc60001ffe4ff */
[----:B------:R-:W-:-:S05]  /*5d90*/  FFMA R3, R30, R155, R3 ;  /* 0x0000009b1e037223 */ /* 0x000fca0000000003 */
[----:B------:R-:W-:-:S05]  /*5da0*/  F2FP.F16.F32.PACK_AB R3, RZ, R3 ;  /* 0x00000003ff03723e */ /* 0x000fca00000000ff */
[----:B------:R0:W-:Y:S01]  /*5db0*/  @P4 STG.E.U16 desc[UR36][R8.64+0x10], R3 ;  /* 0x0000100308004986 */ /* 0x0001e2000c101524 */
[----:B------:R-:W-:Y:S05]  /*5dc0*/  @!P2 BRA `(.L_x_174) ;  /* 0x000000000004a947 */ /* 0x000fea0003800000 */
[----:B------:R0:W5:Y:S02]  /*5dd0*/  LDG.E.LTC128B.U16 R154, desc[UR36][R10.64+0x12] ;  /* 0x000012240a9a7981 */ /* 0x000164000c1e1520 */
.L_x_174:
[----:B------:R-:W-:Y:S05]  /*5de0*/  BSYNC B1 ;  /* 0x0000000000017941 */ /* 0x000fea0003800000 */
.L_x_173:
[----:B0----5:R-:W-:Y:S01]  /*5df0*/  HADD2.F32 R3, -RZ, R154.H0_H0 ;  /* 0x2000009aff037230 */ /* 0x021fe20000004100 */
[----:B------:R-:W-:Y:S01]  /*5e00*/  ISETP.GT.AND P3, PT, R0, 0x10, P0 ;  /* 0x000000100000780c */ /* 0x000fe20000764270 */
[----:B------:R-:W-:Y:S03]  /*5e10*/  BSSY B1, `(.L_x_175) ;  /* 0x0000009000017945 */ /* 0x000fe60003800000 */
[----:B------:R-:W-:-:S04]  /*5e20*/  FMUL R8, R3, R156 ;  /* 0x0000009c03087220 */ /* 0x000fc80000400000 */
[----:B------:R-:W-:Y:S01]  /*5e30*/  FFMA R31, R31, R155, R8 ;  /* 0x0000009b1f1f7223 */ /* 0x000fe20000000008 */
[----:B------:R-:W-:-:S04]  /*5e40*/  IADD3 R8, P4, P5, R167, R160, R93 ;  /* 0x000000a0a7087210 */ /* 0x000fc80007d9e05d */
[----:B------:R-:W-:Y:S02]  /*5e50*/  F2FP.F16.F32.PACK_AB R31, RZ, R31 ;  /* 0x0000001fff1f723e */ /* 0x000fe400000000ff */
[----:B------:R-:W-:-:S05]  /*5e60*/  IADD3.X R9, R169, R161, R95, P4, P5 ;  /* 0x000000a1a9097210 */ /* 0x000fca00027ea45f */
[----:B------:R0:W-:Y:S01]  /*5e70*/  @P2 STG.E.U16 desc[UR36][R8.64+0x12], R31 ;  /* 0x0000121f08002986 */ /* 0x0001e2000c101524 */
[----:B------:R-:W-:Y:S05]  /*5e80*/  @!P3 BRA `(.L_x_176) ;  /* 0x000000000004b947 */ /* 0x000fea0003800000 */
[----:B------:R0:W5:Y:S02]  /*5e90*/  LDG.E.LTC128B.U16 R154, desc[UR36][R4.64+0x20] ;  /* 0x00002024049a7981 */ /* 0x000164000c1e1520 */
.L_x_176:
[----:B------:R-:W-:Y:S05]  /*5ea0*/  BSYNC B1 ;  /* 0x0000000000017941 */ /* 0x000fea0003800000 */
.L_x_175:
[----:B-----5:R-:W-:Y:S01]  /*5eb0*/  HADD2.F32 R3, -RZ, R154.H0_H0 ;  /* 0x2000009aff037230 */ /* 0x020fe20000004100 */
        /* <DEDUP_REMOVED lines=8> */
.L_x_178:
[----:B------:R-:W-:Y:S05]  /*5f40*/  BSYNC B1 ;  /* 0x0000000000017941 */ /* 0x000fea0003800000 */
.L_x_177:
[----:B0----5:R-:W-:Y:S01]  /*5f50*/  HADD2.F32 R3, -RZ, R154.H0_H0 ;  /* 0x2000009aff037230 */ /* 0x021fe20000004100 */
[----:B------:R-:W-:Y:S01]  /*5f60*/  ISETP.GT.AND P3, PT, R0, 0x10, P1 ;  /* 0x000000100000780c */ /* 0x000fe20000f64270 */
[----:B------:R-:W-:Y:S03]  /*5f70*/  BSSY B1, `(.L_x_179) ;  /* 0x0000007000017945 */ /* 0x000fe60003800000 */
[----:B--2---:R-:W-:-:S04]  /*5f80*/  FMUL R12, R3, R156 ;  /* 0x0000009c030c7220 */ /* 0x004fc80000400000 */
[----:B------:R-:W-:-:S05]  /*5f90*/  FFMA R12, R33, R155, R12 ;  /* 0x0000009b210c7223 */ /* 0x000fca000000000c */
[----:B------:R-:W-:-:S05]  /*5fa0*/  F2FP.F16.F32.PACK_AB R12, RZ, R12 ;  /* 0x0000000cff0c723e */ /* 0x000fca00000000ff */
[----:B------:R0:W-:Y:S01]  /*5fb0*/  @P2 STG.E.U16 desc[UR36][R6.64+0x22], R12 ;  /* 0x0000220c06002986 */ /* 0x0001e2000c101524 */
[----:B------:R-:W-:Y:S05]  /*5fc0*/  @!P3 BRA `(.L_x_180) ;  /* 0x000000000004b947 */ /* 0x000fea0003800000 */
[----:B------:R2:W5:Y:S02]  /*5fd0*/  LDG.E.LTC128B.U16 R154, desc[UR36][R10.64+0x20] ;  /* 0x000020240a9a7981 */ /* 0x000564000c1e1520 */
.L_x_180:
[----:B------:R-:W-:Y:S05]  /*5fe0*/  BSYNC B1 ;  /* 0x0000000000017941 */ /* 0x000fea0003800000 */
.L_x_179:
        /* <DEDUP_REMOVED lines=9> */
.L_x_182:
[----:B------:R-:W-:Y:S05]  /*6080*/  BSYNC B1 ;  /* 0x0000000000017941 */ /* 0x000fea0003800000 */
.L_x_181:
[----:B0----5:R-:W-:Y:S01]  /*6090*/  HADD2.F32 R3, -RZ, R154.H0_H0 ;  /* 0x2000009aff037230 */ /* 0x021fe20000004100 */
        /* <DEDUP_REMOVED lines=8> */
.L_x_184:
[----:B------:R-:W-:Y:S05]  /*6120*/  BSYNC B1 ;  /* 0x0000000000017941 */ /* 0x000fea0003800000 */
.L_x_183:
        /* <DEDUP_REMOVED lines=9> */
.L_x_186:
[----:B------:R-:W-:Y:S05]  /*61c0*/  BSYNC B1 ;  /* 0x0000000000017941 */ /* 0x000fea0003800000 */
.L_x_185:
        /* <DEDUP_REMOVED lines=9> */
.L_x_188:
[----:B------:R-:W-:Y:S05]  /*6260*/  BSYNC B1 ;  /* 0x0000000000017941 */ /* 0x000fea0003800000 */
.L_x_187:
        /* <DEDUP_REMOVED lines=9> */
.L_x_190:
[----:B------:R-:W-:Y:S05]  /*6300*/  BSYNC B1 ;  /* 0x0000000000017941 */ /* 0x000fea0003800000 */
.L_x_189:
        /* <DEDUP_REMOVED lines=9> */
.L_x_192:
[----:B------:R-:W-:Y:S05]  /*63a0*/  BSYNC B1 ;  /* 0x0000000000017941 */ /* 0x000fea0003800000 */
.L_x_191:
        /* <DEDUP_REMOVED lines=9> */
.L_x_194:
[----:B------:R-:W-:Y:S05]  /*6440*/  BSYNC B1 ;  /* 0x0000000000017941 */ /* 0x000fea0003800000 */
.L_x_193:
        /* <DEDUP_REMOVED lines=9> */
.L_x_196:
[----:B------:R-:W-:Y:S05]  /*64e0*/  BSYNC B1 ;  /* 0x0000000000017941 */ /* 0x000fea0003800000 */
.L_x_195:
        /* <DEDUP_REMOVED lines=9> */
.L_x_198:
[----:B------:R-:W-:Y:S05]  /*6580*/  BSYNC B1 ;  /* 0x0000000000017941 */ /* 0x000fea0003800000 */
.L_x_197:
        /* <DEDUP_REMOVED lines=9> */
.L_x_200:
[----:B------:R-:W-:Y:S05]  /*6620*/  BSYNC B1 ;  /* 0x0000000000017941 */ /* 0x000fea0003800000 */
.L_x_199:
        /* <DEDUP_REMOVED lines=9> */
.L_x_202:
[----:B------:R-:W-:Y:S05]  /*66c0*/  BSYNC B1 ;  /* 0x0000000000017941 */ /* 0x000fea0003800000 */
.L_x_201:
        /* <DEDUP_REMOVED lines=9> */
.L_x_204:
[----:B------:R-:W-:Y:S05]  /*6760*/  BSYNC B1 ;  /* 0x0000000000017941 */ /* 0x000fea0003800000 */
.L_x_203:
        /* <DEDUP_REMOVED lines=9> */
.L_x_206:
[----:B------:R-:W-:Y:S05]  /*6800*/  BSYNC B1 ;  /* 0x0000000000017941 */ /* 0x000fea0003800000 */
.L_x_205:
        /* <DEDUP_REMOVED lines=9> */
.L_x_208:
[----:B------:R-:W-:Y:S05]  /*68a0*/  BSYNC B1 ;  /* 0x0000000000017941 */ /* 0x000fea0003800000 */
.L_x_207:
        /* <DEDUP_REMOVED lines=9> */
.L_x_210:
[----:B------:R-:W-:Y:S05]  /*6940*/  BSYNC B1 ;  /* 0x0000000000017941 */ /* 0x000fea0003800000 */
.L_x_209:
        /* <DEDUP_REMOVED lines=9> */
.L_x_212:
[----:B------:R-:W-:Y:S05]  /*69e0*/  BSYNC B1 ;  /* 0x0000000000017941 */ /* 0x000fea0003800000 */
.L_x_211:
        /* <DEDUP_REMOVED lines=9> */
.L_x_214:
[----:B------:R-:W-:Y:S05]  /*6a80*/  BSYNC B1 ;  /* 0x0000000000017941 */ /* 0x000fea0003800000 */
.L_x_213:
        /* <DEDUP_REMOVED lines=9> */
.L_x_216:
[----:B------:R-:W-:Y:S05]  /*6b20*/  BSYNC B1 ;  /* 0x0000000000017941 */ /* 0x000fea0003800000 */
.L_x_215:
        /* <DEDUP_REMOVED lines=9> */
.L_x_218:
[----:B------:R-:W-:Y:S05]  /*6bc0*/  BSYNC B1 ;  /* 0x0000000000017941 */ /* 0x000fea0003800000 */
.L_x_217:
        /* <DEDUP_REMOVED lines=9> */
.L_x_220:
[----:B------:R-:W-:Y:S05]  /*6c60*/  BSYNC B1 ;  /* 0x0000000000017941 */ /* 0x000fea0003800000 */
.L_x_219:
        /* <DEDUP_REMOVED lines=9> */
.L_x_222:
[----:B------:R-:W-:Y:S05]  /*6d00*/  BSYNC B1 ;  /* 0x0000000000017941 */ /* 0x000fea0003800000 */
.L_x_221:
        /* <DEDUP_REMOVED lines=9> */
.L_x_224:
[----:B------:R-:W-:Y:S05]  /*6da0*/  BSYNC B1 ;  /* 0x0000000000017941 */ /* 0x000fea0003800000 */
.L_x_223:
        /* <DEDUP_REMOVED lines=9> */
.L_x_226:
[----:B------:R-:W-:Y:S05]  /*6e40*/  BSYNC B1 ;  /* 0x0000000000017941 */ /* 0x000fea0003800000 */
.L_x_225:
        /* <DEDUP_REMOVED lines=9> */
.L_x_228:
[----:B------:R-:W-:Y:S05]  /*6ee0*/  BSYNC B1 ;  /* 0x0000000000017941 */ /* 0x000fea0003800000 */
.L_x_227:
        /* <DEDUP_REMOVED lines=9> */
.L_x_230:
[----:B------:R-:W-:Y:S05]  /*6f80*/  BSYNC B1 ;  /* 0x0000000000017941 */ /* 0x000fea0003800000 */
.L_x_229:
        /* <DEDUP_REMOVED lines=9> */
.L_x_232:
[----:B------:R-:W-:Y:S05]  /*7020*/  BSYNC B1 ;  /* 0x0000000000017941 */ /* 0x000fea0003800000 */
.L_x_231:
        /* <DEDUP_REMOVED lines=9> */
.L_x_234:
[----:B------:R-:W-:Y:S05]  /*70c0*/  BSYNC B1 ;  /* 0x0000000000017941 */ /* 0x000fea0003800000 */
.L_x_233:
        /* <DEDUP_REMOVED lines=9> */
.L_x_236:
[----:B------:R-:W-:Y:S05]  /*7160*/  BSYNC B1 ;  /* 0x0000000000017941 */ /* 0x000fea0003800000 */
.L_x_235:
        /* <DEDUP_REMOVED lines=9> */
.L_x_238:
[----:B------:R-:W-:Y:S05]  /*7200*/  BSYNC B1 ;  /* 0x0000000000017941 */ /* 0x000fea0003800000 */
.L_x_237:
        /* <DEDUP_REMOVED lines=9> */
.L_x_240:
[----:B------:R-:W-:Y:S05]  /*72a0*/  BSYNC B1 ;  /* 0x0000000000017941 */ /* 0x000fea0003800000 */
.L_x_239:
        /* <DEDUP_REMOVED lines=9> */
.L_x_242:
[----:B------:R-:W-:Y:S05]  /*7340*/  BSYNC B1 ;  /* 0x0000000000017941 */ /* 0x000fea0003800000 */
.L_x_241:
        /* <DEDUP_REMOVED lines=9> */
.L_x_244:
[----:B------:R-:W-:Y:S05]  /*73e0*/  BSYNC B1 ;  /* 0x0000000000017941 */ /* 0x000fea0003800000 */
.L_x_243:
        /* <DEDUP_REMOVED lines=9> */
.L_x_246:
[----:B------:R-:W-:Y:S05]  /*7480*/  BSYNC B1 ;  /* 0x0000000000017941 */ /* 0x000fea0003800000 */
.L_x_245:
        /* <DEDUP_REMOVED lines=9> */
.L_x_248:
[----:B------:R-:W-:Y:S05]  /*7520*/  BSYNC B1 ;  /* 0x0000000000017941 */ /* 0x000fea0003800000 */
.L_x_247:
        /* <DEDUP_REMOVED lines=9> */
.L_x_250:
[----:B------:R-:W-:Y:S05]  /*75c0*/  BSYNC B1 ;  /* 0x0000000000017941 */ /* 0x000fea0003800000 */
.L_x_249:
        /* <DEDUP_REMOVED lines=9> */
.L_x_252:
[----:B------:R-:W-:Y:S05]  /*7660*/  BSYNC B1 ;  /* 0x0000000000017941 */ /* 0x000fea0003800000 */
.L_x_251:
        /* <DEDUP_REMOVED lines=9> */
.L_x_254:
[----:B------:R-:W-:Y:S05]  /*7700*/  BSYNC B1 ;  /* 0x0000000000017941 */ /* 0x000fea0003800000 */
.L_x_253:
        /* <DEDUP_REMOVED lines=9> */
.L_x_256:
[----:B------:R-:W-:Y:S05]  /*77a0*/  BSYNC B1 ;  /* 0x0000000000017941 */ /* 0x000fea0003800000 */
.L_x_255:
        /* <DEDUP_REMOVED lines=9> */
.L_x_258:
[----:B------:R-:W-:Y:S05]  /*7840*/  BSYNC B1 ;  /* 0x0000000000017941 */ /* 0x000fea0003800000 */
.L_x_257:
        /* <DEDUP_REMOVED lines=9> */
.L_x_260:
[----:B------:R-:W-:Y:S05]  /*78e0*/  BSYNC B1 ;  /* 0x0000000000017941 */ /* 0x000fea0003800000 */
.L_x_259:
        /* <DEDUP_REMOVED lines=9> */
.L_x_262:
[----:B------:R-:W-:Y:S05]  /*7980*/  BSYNC B1 ;  /* 0x0000000000017941 */ /* 0x000fea0003800000 */
.L_x_261:
        /* <DEDUP_REMOVED lines=9> */
.L_x_264:
[----:B------:R-:W-:Y:S05]  /*7a20*/  BSYNC B1 ;  /* 0x0000000000017941 */ /* 0x000fea0003800000 */
.L_x_263:
        /* <DEDUP_REMOVED lines=9> */
.L_x_266:
[----:B------:R-:W-:Y:S05]  /*7ac0*/  BSYNC B1 ;  /* 0x0000000000017941 */ /* 0x000fea0003800000 */
.L_x_265:
        /* <DEDUP_REMOVED lines=9> */
.L_x_268:
[----:B------:R-:W-:Y:S05]  /*7b60*/  BSYNC B1 ;  /* 0x0000000000017941 */ /* 0x000fea0003800000 */
.L_x_267:
        /* <DEDUP_REMOVED lines=9> */
.L_x_270:
[----:B------:R-:W-:Y:S05]  /*7c00*/  BSYNC B1 ;  /* 0x0000000000017941 */ /* 0x000fea0003800000 */
.L_x_269:
        /* <DEDUP_REMOVED lines=9> */
.L_x_272:
[----:B------:R-:W-:Y:S05]  /*7ca0*/  BSYNC B1 ;  /* 0x0000000000017941 */ /* 0x000fea0003800000 */
.L_x_271:
        /* <DEDUP_REMOVED lines=9> */
.L_x_274:
[----:B------:R-:W-:Y:S05]  /*7d40*/  BSYNC B1 ;  /* 0x0000000000017941 */ /* 0x000fea0003800000 */
.L_x_273:
        /* <DEDUP_REMOVED lines=9> */
.L_x_276:
[----:B------:R-:W-:Y:S05]  /*7de0*/  BSYNC B1 ;  /* 0x0000000000017941 */ /* 0x000fea0003800000 */
.L_x_275:
        /* <DEDUP_REMOVED lines=9> */
.L_x_278:
[----:B------:R-:W-:Y:S05]  /*7e80*/  BSYNC B1 ;  /* 0x0000000000017941 */ /* 0x000fea0003800000 */
.L_x_277:
        /* <DEDUP_REMOVED lines=9> */
.L_x_280:
[----:B------:R-:W-:Y:S05]  /*7f20*/  BSYNC B1 ;  /* 0x0000000000017941 */ /* 0x000fea0003800000 */
.L_x_279:
        /* <DEDUP_REMOVED lines=9> */
.L_x_282:
[----:B------:R-:W-:Y:S05]  /*7fc0*/  BSYNC B1 ;  /* 0x0000000000017941 */ /* 0x000fea0003800000 */
.L_x_281:
[----:B0----5:R-:W-:Y:S01]  /*7fd0*/  HADD2.F32 R3, -RZ, R154.H0_H0 ;  /* 0x2000009aff037230 */ /* 0x021fe20000004100 */
[----:B------:R-:W-:Y:S01]  /*7fe0*/  ISETP.GT.AND P2, PT, R0, 0x78, P1 ;  /* 0x000000780000780c */ /* 0x000fe20000f44270 */
[----:B------:R-:W-:Y:S03]  /*7ff0*/  BSSY B1, `(.L_x_283) ;  /* 0x0000007000017945 */ /* 0x000fe60003800000 */
[----:B-1----:R-:W-:-:S04]  /*8000*/  FMUL R4, R3, R156 ;  /* 0x0000009c03047220 */ /* 0x002fc80000400000 */
[----:B------:R-:W-:-:S05]  /*8010*/  FFMA R4, R85, R155, R4 ;  /* 0x0000009b55047223 */ /* 0x000fca0000000004 */
[----:B------:R-:W-:-:S05]  /*8020*/  F2FP.F16.F32.PACK_AB R4, RZ, R4 ;  /* 0x00000004ff04723e */ /* 0x000fca00000000ff */
[----:B------:R0:W-:Y:S01]  /*8030*/  @P0 STG.E.U16 desc[UR36][R6.64+0xf2], R4 ;  /* 0x0000f20406000986 */ /* 0x0001e2000c101524 */
[----:B------:R-:W-:Y:S05]  /*8040*/  @!P2 BRA `(.L_x_284) ;  /* 0x000000000004a947 */ /* 0x000fea0003800000 */
[----:B------:R1:W5:Y:S02]  /*8050*/  LDG.E.LTC128B.U16 R154, desc[UR36][R10.64+0xf0] ;  /* 0x0000f0240a9a7981 */ /* 0x000364000c1e1520 */
.L_x_284:
[----:B------:R-:W-:Y:S05]  /*8060*/  BSYNC B1 ;  /* 0x0000000000017941 */ /* 0x000fea0003800000 */
.L_x_283:
[----:B-----5:R-:W-:Y:S01]  /*8070*/  HADD2.F32 R3, -RZ, R154.H0_H0 ;  /* 0x2000009aff037230 */ /* 0x020fe20000004100 */
[----:B------:R-:W-:Y:S01]  /*8080*/  ISETP.GT.AND P1, PT, R0, 0x79, P1 ;  /* 0x000000790000780c */ /* 0x000fe20000f24270 */
[----:B0-----:R-:W-:Y:S01]  /*8090*/  @P2 IMAD.MOV.U32 R4, RZ, RZ, R8 ;  /* 0x000000ffff042224 */ /* 0x001fe200078e0008 */
[----:B------:R-:W-:Y:S01]  /*80a0*/  BSSY B1, `(.L_x_285) ;  /* 0x0000008000017945 */ /* 0x000fe20003800000 */
[----:B------:R-:W-:Y:S02]  /*80b0*/  @P2 IMAD.MOV.U32 R5, RZ, RZ, R9 ;  /* 0x000000ffff052224 */ /* 0x000fe400078e0009 */
[----:B------:R-:W-:-:S04]  /*80c0*/  FMUL R3, R3, R156 ;  /* 0x0000009c03037220 */ /* 0x000fc80000400000 */
[----:B------:R-:W-:-:S05]  /*80d0*/  FFMA R3, R86, R155, R3 ;  /* 0x0000009b56037223 */ /* 0x000fca0000000003 */
[----:B------:R-:W-:-:S05]  /*80e0*/  F2FP.F16.F32.PACK_AB R3, RZ, R3 ;  /* 0x00000003ff03723e */ /* 0x000fca00000000ff */
[----:B------:R0:W-:Y:S01]  /*80f0*/  @P2 STG.E.U16 desc[UR36][R4.64+0xf0], R3 ;  /* 0x0000f00304002986 */ /* 0x0001e2000c101524 */
[----:B------:R-:W-:Y:S05]  /*8100*/  @!P1 BRA `(.L_x_286) ;  /* 0x0000000000049947 */ /* 0x000fea0003800000 */
[----:B------:R0:W5:Y:S02]  /*8110*/  LDG.E.LTC128B.U16 R154, desc[UR36][R10.64+0xf2] ;  /* 0x0000f2240a9a7981 */ /* 0x000164000c1e1520 */
.L_x_286:
[----:B------:R-:W-:Y:S05]  /*8120*/  BSYNC B1 ;  /* 0x0000000000017941 */ /* 0x000fea0003800000 */
.L_x_285:
[----:B------:R-:W-:Y:S05]  /*8130*/  @!P1 BRA `(.L_x_287) ;  /* 0x00000024004c9947 */ /* 0x000fea0003800000 */
[----:B0----5:R-:W-:-:S05]  /*8140*/  HADD2.F32 R3, -RZ, R154.H0_H0 ;  /* 0x2000009aff037230 */ /* 0x021fca0000004100 */
[----:B------:R-:W-:-:S04]  /*8150*/  FMUL R0, R3, R156 ;  /* 0x0000009c03007220 */ /* 0x000fc80000400000 */
[----:B------:R-:W-:-:S05]  /*8160*/  FFMA R0, R87, R155, R0 ;  /* 0x0000009b57007223 */ /* 0x000fca0000000000 */
[----:B------:R-:W-:-:S05]  /*8170*/  F2FP.F16.F32.PACK_AB R0, RZ, R0 ;  /* 0x00000000ff00723e */ /* 0x000fca00000000ff */
[----:B------:R0:W-:Y:S01]  /*8180*/  STG.E.U16 desc[UR36][R8.64+0xf2], R0 ;  /* 0x0000f20008007986 */ /* 0x0001e2000c101524 */
[----:B------:R-:W-:Y:S05]  /*8190*/  BRA `(.L_x_287) ;  /* 0x0000002400347947 */ /* 0x000fea0003800000 */
.L_x_36:
[----:B------:R-:W-:Y:S01]  /*81a0*/  ULDC.64 UR4, c[0x0][0x5c0] ;  /* 0x0001700000047ab9 */ /* 0x000fe20000000a00 */
[-C--:B------:R-:W-:Y:S01]  /*81b0*/  FMUL R88, R88, R155.reuse ;  /* 0x0000009b58587220 */ /* 0x080fe20000400000 */
[----:B------:R-:W-:Y:S01]  /*81c0*/  LEA R6, P0, R168, UR4, 0x1 ;  /* 0x00000004a8067c11 */ /* 0x000fe2000f8008ff */
[----:B------:R-:W-:Y:S01]  /*81d0*/  IMAD.SHL.U32 R11, R4, 0x10, RZ ;  /* 0x00000010040b7824 */ /* 0x000fe200078e00ff */
[----:B------:R-:W-:Y:S01]  /*81e0*/  ISETP.GT.AND P2, PT, R0, 0x1, P3 ;  /* 0x000000010000780c */ /* 0x000fe20001f44270 */
[-C--:B------:R-:W-:Y:S01]  /*81f0*/  FMUL R89, R89, R155.reuse ;  /* 0x0000009b59597220 */ /* 0x080fe20000400000 */
[----:B------:R-:W-:Y:S01]  /*8200*/  LEA.HI.X R7, R168, UR5, R167, 0x1, P0 ;  /* 0x00000005a8077c11 */ /* 0x000fe200080f0ca7 */
[-C--:B------:R-:W-:Y:S01]  /*8210*/  FMUL R90, R90, R155.reuse ;  /* 0x0000009b5a5a7220 */ /* 0x080fe20000400000 */
[----:B------:R-:W-:Y:S01]  /*8220*/  ISETP.GT.AND P0, PT, R3, 0x8, PT ;  /* 0x000000080300780c */ /* 0x000fe20003f04270 */
[-C--:B------:R-:W-:Y:S01]  /*8230*/  FMUL R91, R91, R155.reuse ;  /* 0x0000009b5b5b7220 */ /* 0x080fe20000400000 */
[----:B------:R-:W-:Y:S01]  /*8240*/  F2FP.F16.F32.PACK_AB R88, RZ, R88 ;  /* 0x00000058ff58723e */ /* 0x000fe200000000ff */
[-C--:B------:R-:W-:Y:S01]  /*8250*/  FMUL R92, R92, R155.reuse ;  /* 0x0000009b5c5c7220 */ /* 0x080fe20000400000 */
[----:B------:R-:W-:Y:S01]  /*8260*/  ISETP.GT.AND P4, PT, R0, RZ, P0 ;  /* 0x000000ff0000720c */ /* 0x000fe20000784270 */
[-C--:B------:R-:W-:Y:S01]  /*8270*/  FMUL R93, R93, R155.reuse ;  /* 0x0000009b5d5d7220 */ /* 0x080fe20000400000 */
[----:B------:R-:W-:Y:S01]  /*8280*/  SHF.L.U64.HI R9, R4, 0x4, R5 ;  /* 0x0000000404097819 */ /* 0x000fe20000010205 */
[----:B------:R-:W-:Y:S01]  /*8290*/  @P1 STG.E.U16 desc[UR36][R6.64], R88 ;  /* 0x0000005806001986 */ /* 0x000fe2000c101524 */
[----:B------:R-:W-:Y:S01]  /*82a0*/  IADD3 R12, P5, R11, R6, RZ ;  /* 0x000000060b0c7210 */ /* 0x000fe20007fbe0ff */
[-C--:B------:R-:W-:Y:S01]  /*82b0*/  FMUL R94, R94, R155.reuse ;  /* 0x0000009b5e5e7220 */ /* 0x080fe20000400000 */
[----:B------:R-:W-:Y:S01]  /*82c0*/  ISETP.GT.AND P1, PT, R0, 0x1, P0 ;  /* 0x000000010000780c */ /* 0x000fe20000724270 */
[----:B------:R-:W-:Y:S01]  /*82d0*/  FMUL R95, R95, R155 ;  /* 0x0000009b5f5f7220 */ /* 0x000fe20000400000 */
[----:B------:R-:W-:Y:S01]  /*82e0*/  F2FP.F16.F32.PACK_AB R89, RZ, R89 ;  /* 0x00000059ff59723e */ /* 0x000fe200000000ff */
[----:B------:R-:W-:Y:S01]  /*82f0*/  IMAD.X R13, R9, 0x1, R7, P5 ;  /* 0x00000001090d7824 */ /* 0x000fe200028e0607 */
[----:B------:R-:W-:Y:S01]  /*8300*/  F2FP.F16.F32.PACK_AB R90, RZ, R90 ;  /* 0x0000005aff5a723e */ /* 0x000fe200000000ff */
[----:B------:R-:W-:Y:S01]  /*8310*/  FMUL R96, R96, R155 ;  /* 0x0000009b60607220 */ /* 0x000fe20000400000 */
[----:B------:R-:W-:Y:S01]  /*8320*/  F2FP.F16.F32.PACK_AB R91, RZ, R91 ;  /* 0x0000005bff5b723e */ /* 0x000fe200000000ff */
[----:B------:R-:W-:Y:S01]  /*8330*/  @P2 STG.E.U16 desc[UR36][R6.64+0x2], R89 ;  /* 0x0000025906002986 */ /* 0x000fe2000c101524 */
[C---:B------:R-:W-:Y:S01]  /*8340*/  ISETP.GT.AND P5, PT, R0.reuse, 0x9, P3 ;  /* 0x000000090000780c */ /* 0x040fe20001fa4270 */
[-C--:B------:R-:W-:Y:S01]  /*8350*/  FMUL R97, R97, R155.reuse ;  /* 0x0000009b61617220 */ /* 0x080fe20000400000 */
[C---:B------:R-:W-:Y:S01]  /*8360*/  ISETP.GT.AND P2, PT, R0.reuse, 0x8, P0 ;  /* 0x000000080000780c */ /* 0x040fe20000744270 */
[----:B------:R-:W-:Y:S01]  /*8370*/  @P4 STG.E.U16 desc[UR36][R12.64], R90 ;  /* 0x0000005a0c004986 */ /* 0x000fe2000c101524 */
[----:B------:R-:W-:Y:S01]  /*8380*/  ISETP.GT.AND P4, PT, R0, 0x8, P3 ;  /* 0x000000080000780c */ /* 0x000fe20001f84270 */
[-C--:B------:R-:W-:Y:S01]  /*8390*/  FMUL R98, R98, R155.reuse ;  /* 0x0000009b62627220 */ /* 0x080fe20000400000 */
[----:B------:R-:W-:Y:S01]  /*83a0*/  F2FP.F16.F32.PACK_AB R92, RZ, R92 ;  /* 0x0000005cff5c723e */ /* 0x000fe200000000ff */
[----:B------:R-:W-:Y:S01]  /*83b0*/  @P1 STG.E.U16 desc[UR36][R12.64+0x2], R91 ;  /* 0x0000025b0c001986 */ /* 0x000fe2000c101524 */
[----:B------:R-:W-:Y:S01]  /*83c0*/  ISETP.GT.AND P1, PT, R0, 0x9, P0 ;  /* 0x000000090000780c */ /* 0x000fe20000724270 */
[----:B------:R-:W-:Y:S01]  /*83d0*/  FMUL R99, R99, R155 ;  /* 0x0000009b63637220 */ /* 0x000fe20000400000 */
[----:B------:R-:W-:Y:S01]  /*83e0*/  F2FP.F16.F32.PACK_AB R93, RZ, R93 ;  /* 0x0000005dff5d723e */ /* 0x000fe200000000ff */
[-C--:B------:R-:W-:Y:S01]  /*83f0*/  FMUL R100, R100, R155.reuse ;  /* 0x0000009b64647220 */ /* 0x080fe20000400000 */
[----:B------:R-:W-:Y:S01]  /*8400*/  F2FP.F16.F32.PACK_AB R94, RZ, R94 ;  /* 0x0000005eff5e723e */ /* 0x000fe200000000ff */
[----:B------:R-:W-:Y:S01]  /*8410*/  FMUL R101, R101, R155 ;  /* 0x0000009b65657220 */ /* 0x000fe20000400000 */
[----:B------:R-:W-:Y:S01]  /*8420*/  F2FP.F16.F32.PACK_AB R95, RZ, R95 ;  /* 0x0000005fff5f723e */ /* 0x000fe200000000ff */
[-C--:B------:R-:W-:Y:S01]  /*8430*/  FMUL R102, R102, R155.reuse ;  /* 0x0000009b66667220 */ /* 0x080fe20000400000 */
[----:B------:R-:W-:Y:S01]  /*8440*/  F2FP.F16.F32.PACK_AB R96, RZ, R96 ;  /* 0x00000060ff60723e */ /* 0x000fe200000000ff */
[----:B------:R-:W-:Y:S01]  /*8450*/  @P4 STG.E.U16 desc[UR36][R6.64+0x10], R92 ;  /* 0x0000105c06004986 */ /* 0x000fe2000c101524 */
[C---:B------:R-:W-:Y:S01]  /*8460*/  ISETP.GT.AND P4, PT, R0.reuse, 0x10, P3 ;  /* 0x000000100000780c */ /* 0x040fe20001f84270 */
[----:B------:R-:W-:Y:S01]  /*8470*/  FMUL R103, R103, R155 ;  /* 0x0000009b67677220 */ /* 0x000fe20000400000 */
[----:B------:R-:W-:Y:S01]  /*8480*/  F2FP.F16.F32.PACK_AB R97, RZ, R97 ;  /* 0x00000061ff61723e */ /* 0x000fe200000000ff */
[----:B------:R-:W-:Y:S01]  /*8490*/  @P5 STG.E.U16 desc[UR36][R6.64+0x12], R93 ;  /* 0x0000125d06005986 */ /* 0x000fe2000c101524 */
[----:B------:R-:W-:Y:S01]  /*84a0*/  ISETP.GT.AND P5, PT, R0, 0x11, P0 ;  /* 0x000000110000780c */ /* 0x000fe200007a4270 */
        /* <DEDUP_REMOVED lines=74> */
[----:B------:R-:W-:Y:S01]  /*8950*/  FMUL R125, R125, R155 ;  /* 0x0000009b7d7d7220 */ /* 0x000fe20000400000 */
[----:B------:R-:W-:Y:S01]  /*8960*/  F2FP.F16.F32.PACK_AB R119, RZ, R119 ;  /* 0x00000077ff77723e */ /* 0x000fe200000000ff */
[-C--:B------:R-:W-:Y:S01]  /*8970*/  FMUL R126, R126, R155.reuse ;  /* 0x0000009b7e7e7220 */ /* 0x080fe20000400000 */
[----:B------:R-:W-:Y:S01]  /*8980*/  F2FP.F16.F32.PACK_AB R120, RZ, R120 ;  /* 0x00000078ff78723e */ /* 0x000fe200000000ff */
        /* <DEDUP_REMOVED lines=66> */
[----:B------:R-:W-:Y:S01]  /*8db0*/  IMAD.SHL.U32 R23, R4, 0x100, RZ ;  /* 0x0000010004177824 */ /* 0x000fe200078e00ff */
[----:B------:R-:W-:Y:S01]  /*8dc0*/  F2FP.F16.F32.PACK_AB R140, RZ, R140 ;  /* 0x0000008cff8c723e */ /* 0x000fe200000000ff */
[----:B------:R-:W-:Y:S01]  /*8dd0*/  @P1 STG.E.U16 desc[UR36][R6.64+0x90], R124 ;  /* 0x0000907c06001986 */ /* 0x000fe2000c101524 */
[----:B------:R-:W-:Y:S01]  /*8de0*/  ISETP.GT.AND P1, PT, R0, 0x50, P3 ;  /* 0x000000500000780c */ /* 0x000fe20001f24270 */
[----:B------:R-:W-:Y:S01]  /*8df0*/  FMUL R146, R146, R155 ;  /* 0x0000009b92927220 */ /* 0x000fe20000400000 */
[----:B------:R-:W-:Y:S01]  /*8e00*/  F2FP.F16.F32.PACK_AB R141, RZ, R141 ;  /* 0x0000008dff8d723e */ /* 0x000fe200000000ff */
[----:B------:R-:W-:Y:S01]  /*8e10*/  @P2 STG.E.U16 desc[UR36][R6.64+0x92], R125 ;  /* 0x0000927d06002986 */ /* 0x000fe2000c101524 */
[C---:B------:R-:W-:Y:S01]  /*8e20*/  ISETP.GT.AND P2, PT, R0.reuse, 0x51, P3 ;  /* 0x000000510000780c */ /* 0x040fe20001f44270 */
[-C--:B------:R-:W-:Y:S01]  /*8e30*/  FMUL R147, R147, R155.reuse ;  /* 0x0000009b93937220 */ /* 0x080fe20000400000 */
        /* <DEDUP_REMOVED lines=11> */
[-C--:B------:R-:W-:Y:S01]  /*8ef0*/  FMUL R150, R150, R155.reuse ;  /* 0x0000009b96967220 */ /* 0x080fe20000400000 */
[----:B------:R-:W-:Y:S01]  /*8f00*/  SHF.L.U64.HI R21, R4, 0x8, R5 ;  /* 0x0000000804157819 */ /* 0x000fe20000010205 */
[----:B------:R-:W-:Y:S01]  /*8f10*/  @P2 STG.E.U16 desc[UR36][R6.64+0xa2], R129 ;  /* 0x0000a28106002986 */ /* 0x000fe2000c101524 */
[C---:B------:R-:W-:Y:S01]  /*8f20*/  ISETP.GT.AND P2, PT, R0.reuse, 0x59, P3 ;  /* 0x000000590000780c */ /* 0x040fe20001f44270 */
        /* <DEDUP_REMOVED lines=58> */
[----:B------:R-:W-:Y:S01]  /*92d0*/  @P2 STG.E.U16 desc[UR36][R12.64+0xd0], R142 ;  /* 0x0000d08e0c002986 */ /* 0x000fe2000c101524 */
[----:B------:R-:W-:Y:S01]  /*92e0*/  F2FP.F16.F32.PACK_AB R34, RZ, R34 ;  /* 0x00000022ff22723e */ /* 0x000fe200000000ff */
[----:B------:R-:W-:Y:S01]  /*92f0*/  FMUL R40, R40, R155 ;  /* 0x0000009b28287220 */ /* 0x000fe20000400000 */
[----:B------:R-:W-:Y:S01]  /*9300*/  F2FP.F16.F32.PACK_AB R35, RZ, R35 ;  /* 0x00000023ff23723e */ /* 0x000fe200000000ff */
        /* <DEDUP_REMOVED lines=8> */
[----:B------:R-:W-:Y:S01]  /*9390*/  @P1 IMAD.MOV.U32 R4, RZ, RZ, R6 ;  /* 0x000000ffff041224 */ /* 0x000fe200078e0006 */
[----:B------:R-:W-:Y:S01]  /*93a0*/  F2FP.F16.F32.PACK_AB R38, RZ, R38 ;  /* 0x00000026ff26723e */ /* 0x000fe200000000ff */
[----:B------:R-:W-:Y:S01]  /*93b0*/  @P1 IMAD.MOV.U32 R5, RZ, RZ, R7 ;  /* 0x000000ffff051224 */ /* 0x000fe200078e0007 */
[----:B------:R-:W-:Y:S01]  /*93c0*/  F2FP.F16.F32.PACK_AB R39, RZ, R39 ;  /* 0x00000027ff27723e */ /* 0x000fe200000000ff */
[-C--:B------:R-:W-:Y:S01]  /*93d0*/  FMUL R43, R43, R155.reuse ;  /* 0x0000009b2b2b7220 */ /* 0x080fe20000400000 */
[----:B------:R-:W-:Y:S01]  /*93e0*/  F2FP.F16.F32.PACK_AB R40, RZ, R40 ;  /* 0x00000028ff28723e */ /* 0x000fe200000000ff */
[-C--:B------:R-:W-:Y:S01]  /*93f0*/  FMUL R44, R44, R155.reuse ;  /* 0x0000009b2c2c7220 */ /* 0x080fe20000400000 */
[----:B------:R0:W-:Y:S01]  /*9400*/  @P1 STG.E.U16 desc[UR36][R4.64+0xe2], R145 ;  /* 0x0000e29104001986 */ /* 0x0001e2000c101524 */
[----:B------:R-:W-:Y:S01]  /*9410*/  IADD3 R14, P1, P2, R11, R6, R23 ;  /* 0x000000060b0e7210 */ /* 0x000fe20007a3e017 */
[----:B------:R-:W-:Y:S01]  /*9420*/  FMUL R45, R45, R155 ;  /* 0x0000009b2d2d7220 */ /* 0x000fe20000400000 */
[----:B------:R-:W-:Y:S01]  /*9430*/  F2FP.F16.F32.PACK_AB R41, RZ, R41 ;  /* 0x00000029ff29723e */ /* 0x000fe200000000ff */
[----:B------:R-:W-:Y:S01]  /*9440*/  FMUL R46, R46, R155 ;  /* 0x0000009b2e2e7220 */ /* 0x000fe20000400000 */
[----:B------:R-:W-:Y:S01]  /*9450*/  IADD3.X R15, R9, R7, R21, P1, P2 ;  /* 0x00000007090f7210 */ /* 0x000fe20000fe4415 */
[-C--:B------:R-:W-:Y:S01]  /*9460*/  FMUL R47, R47, R155.reuse ;  /* 0x0000009b2f2f7220 */ /* 0x080fe20000400000 */
[C---:B------:R-:W-:Y:S01]  /*9470*/  ISETP.GT.AND P1, PT, R3.reuse, 0x80, PT ;  /* 0x000000800300780c */ /* 0x040fe20003f24270 */
[-C--:B------:R-:W-:Y:S01]  /*9480*/  FMUL R48, R48, R155.reuse ;  /* 0x0000009b30307220 */ /* 0x080fe20000400000 */
[----:B------:R-:W-:Y:S01]  /*9490*/  ISETP.GT.AND P2, PT, R3, 0x88, PT ;  /* 0x000000880300780c */ /* 0x000fe20003f44270 */
[----:B------:R-:W-:Y:S01]  /*94a0*/  FMUL R49, R49, R155 ;  /* 0x0000009b31317220 */ /* 0x000fe20000400000 */
[----:B------:R-:W-:Y:S01]  /*94b0*/  F2FP.F16.F32.PACK_AB R42, RZ, R42 ;  /* 0x0000002aff2a723e */ /* 0x000fe200000000ff */
[----:B0-----:R-:W-:Y:S01]  /*94c0*/  @P5 IMAD.MOV.U32 R4, RZ, RZ, R12 ;  /* 0x000000ffff045224 */ /* 0x001fe200078e000c */
[----:B------:R-:W-:Y:S01]  /*94d0*/  F2FP.F16.F32.PACK_AB R43, RZ, R43 ;  /* 0x0000002bff2b723e */ /* 0x000fe200000000ff */
[----:B------:R-:W-:Y:S01]  /*94e0*/  @P5 IMAD.MOV.U32 R5, RZ, RZ, R13 ;  /* 0x000000ffff055224 */ /* 0x000fe200078e000d */
[----:B------:R-:W-:Y:S01]  /*94f0*/  F2FP.F16.F32.PACK_AB R44, RZ, R44 ;  /* 0x0000002cff2c723e */ /* 0x000fe200000000ff */
[----:B------:R-:W-:Y:S01]  /*9500*/  FMUL R50, R50, R155 ;  /* 0x0000009b32327220 */ /* 0x000fe20000400000 */
[----:B------:R-:W-:Y:S01]  /*9510*/  F2FP.F16.F32.PACK_AB R45, RZ, R45 ;  /* 0x0000002dff2d723e */ /* 0x000fe200000000ff */
[-C--:B------:R-:W-:Y:S01]  /*9520*/  FMUL R51, R51, R155.reuse ;  /* 0x0000009b33337220 */ /* 0x080fe20000400000 */
[----:B------:R0:W-:Y:S01]  /*9530*/  @P5 STG.E.U16 desc[UR36][R4.64+0xe0], R146 ;  /* 0x0000e09204005986 */ /* 0x0001e2000c101524 */
[----:B------:R-:W-:Y:S01]  /*9540*/  ISETP.GT.AND P5, PT, R0, 0x78, P3 ;  /* 0x000000780000780c */ /* 0x000fe20001fa4270 */
[-C--:B------:R-:W-:Y:S01]  /*9550*/  FMUL R52, R52, R155.reuse ;  /* 0x0000009b34347220 */ /* 0x080fe20000400000 */
[C---:B------:R-:W-:Y:S01]  /*9560*/  ISETP.GT.AND P3, PT, R0.reuse, 0x79, P3 ;  /* 0x000000790000780c */ /* 0x040fe20001f64270 */
[----:B------:R-:W-:Y:S01]  /*9570*/  @P4 STG.E.U16 desc[UR36][R12.64+0xe2], R147 ;  /* 0x0000e2930c004986 */ /* 0x000fe2000c101524 */
[C---:B------:R-:W-:Y:S01]  /*9580*/  ISETP.GT.AND P4, PT, R0.reuse, 0x78, P0 ;  /* 0x000000780000780c */ /* 0x040fe20000784270 */
[-C--:B------:R-:W-:Y:S01]  /*9590*/  FMUL R53, R53, R155.reuse ;  /* 0x0000009b35357220 */ /* 0x080fe20000400000 */
[----:B------:R-:W-:Y:S01]  /*95a0*/  ISETP.GT.AND P0, PT, R0, 0x79, P0 ;  /* 0x000000790000780c */ /* 0x000fe20000704270 */
[-C--:B------:R-:W-:Y:S01]  /*95b0*/  FMUL R54, R54, R155.reuse ;  /* 0x0000009b36367220 */ /* 0x080fe20000400000 */
[----:B------:R-:W-:Y:S01]  /*95c0*/  F2FP.F16.F32.PACK_AB R46, RZ, R46 ;  /* 0x0000002eff2e723e */ /* 0x000fe200000000ff */
[----:B------:R-:W-:Y:S01]  /*95d0*/  FMUL R55, R55, R155 ;  /* 0x0000009b37377220 */ /* 0x000fe20000400000 */
[----:B------:R-:W-:Y:S01]  /*95e0*/  F2FP.F16.F32.PACK_AB R47, RZ, R47 ;  /* 0x0000002fff2f723e */ /* 0x000fe200000000ff */
[-C--:B------:R-:W-:Y:S01]  /*95f0*/  FMUL R56, R56, R155.reuse ;  /* 0x0000009b38387220 */ /* 0x080fe20000400000 */
[----:B------:R-:W-:Y:S01]  /*9600*/  F2FP.F16.F32.PACK_AB R48, RZ, R48 ;  /* 0x00000030ff30723e */ /* 0x000fe200000000ff */
[----:B------:R-:W-:Y:S01]  /*9610*/  @P5 STG.E.U16 desc[UR36][R6.64+0xf0], R148 ;  /* 0x0000f09406005986 */ /* 0x000fe2000c101524 */
[----:B0-----:R-:W-:Y:S01]  /*9620*/  IADD3 R4, P5, R23, R6, RZ ;  /* 0x0000000617047210 */ /* 0x001fe20007fbe0ff */
[----:B------:R-:W-:Y:S01]  /*9630*/  FMUL R57, R57, R155 ;  /* 0x0000009b39397220 */ /* 0x000fe20000400000 */
[----:B------:R-:W-:Y:S01]  /*9640*/  F2FP.F16.F32.PACK_AB R49, RZ, R49 ;  /* 0x00000031ff31723e */ /* 0x000fe200000000ff */
[----:B------:R0:W-:Y:S01]  /*9650*/  @P3 STG.E.U16 desc[UR36][R6.64+0xf2], R149 ;  /* 0x0000f29506003986 */ /* 0x0001e2000c101524 */
[C---:B------:R-:W-:Y:S01]  /*9660*/  ISETP.GT.AND P3, PT, R0.reuse, RZ, P1 ;  /* 0x000000ff0000720c */ /* 0x040fe20000f64270 */
[----:B------:R-:W-:Y:S01]  /*9670*/  IMAD.X R5, R21, 0x1, R7, P5 ;  /* 0x0000000115057824 */ /* 0x000fe200028e0607 */
[C---:B------:R-:W-:Y:S01]  /*9680*/  ISETP.GT.AND P5, PT, R0.reuse, RZ, P2 ;  /* 0x000000ff0000720c */ /* 0x040fe200017a4270 */
        /* <DEDUP_REMOVED lines=11> */
[-C--:B0-----:R-:W-:Y:S01]  /*9740*/  IADD3 R6, P3, R11, R4.reuse, RZ ;  /* 0x000000040b067210 */ /* 0x081fe20007f7e0ff */
[----:B------:R-:W-:Y:S01]  /*9750*/  FMUL R61, R61, R155 ;  /* 0x0000009b3d3d7220 */ /* 0x000fe20000400000 */
[----:B------:R-:W-:Y:S01]  /*9760*/  F2FP.F16.F32.PACK_AB R53, RZ, R53 ;  /* 0x00000035ff35723e */ /* 0x000fe200000000ff */
[----:B------:R-:W-:Y:S01]  /*9770*/  @P4 STG.E.U16 desc[UR36][R4.64+0x2], R25 ;  /* 0x0000021904004986 */ /* 0x000fe2000c101524 */
[----:B------:R-:W-:Y:S01]  /*9780*/  IADD3 R10, P4, R11, R4, RZ ;  /* 0x000000040b0a7210 */ /* 0x000fe20007f9e0ff */
[C---:B------:R-:W-:Y:S01]  /*9790*/  IMAD.X R7, R9.reuse, 0x1, R5, P3 ;  /* 0x0000000109077824 */ /* 0x040fe200018e0605 */
[----:B------:R-:W-:Y:S01]  /*97a0*/  ISETP.GT.AND P3, PT, R0, 0x9, P2 ;  /* 0x000000090000780c */ /* 0x000fe20001764270 */
[----:B------:R-:W-:Y:S01]  /*97b0*/  FMUL R62, R62, R155 ;  /* 0x0000009b3e3e7220 */ /* 0x000fe20000400000 */
[----:B------:R-:W-:Y:S01]  /*97c0*/  IADD3.X R11, R9, R5, RZ, P4, !PT ;  /* 0x00000005090b7210 */ /* 0x000fe200027fe4ff */
[-C--:B------:R-:W-:Y:S01]  /*97d0*/  FMUL R63, R63, R155.reuse ;  /* 0x0000009b3f3f7220 */ /* 0x080fe20000400000 */
        /* <DEDUP_REMOVED lines=21> */
[----:B------:R0:W-:Y:S01]  /*9930*/  @P0 STG.E.U16 desc[UR36][R6.64+0x10], R30 ;  /* 0x0000101e06000986 */ /* 0x0001e2000c101524 */
        /* <DEDUP_REMOVED lines=13> */
[--C-:B0-----:R-:W-:Y:S01]  /*9a10*/  @P0 IMAD.MOV.U32 R6, RZ, RZ, R14.reuse ;  /* 0x000000ffff060224 */ /* 0x101fe200078e000e */
[----:B------:R-:W-:Y:S01]  /*9a20*/  F2FP.F16.F32.PACK_AB R63, RZ, R63 ;  /* 0x0000003fff3f723e */ /* 0x000fe200000000ff */
[--C-:B------:R-:W-:Y:S01]  /*9a30*/  @P0 IMAD.MOV.U32 R7, RZ, RZ, R15.reuse ;  /* 0x000000ffff070224 */ /* 0x100fe200078e000f */
[----:B------:R-:W-:Y:S01]  /*9a40*/  F2FP.F16.F32.PACK_AB R64, RZ, R64 ;  /* 0x00000040ff40723e */ /* 0x000fe200000000ff */
[----:B------:R-:W-:Y:S01]  /*9a50*/  FMUL R73, R73, R155 ;  /* 0x0000009b49497220 */ /* 0x000fe20000400000 */
[----:B------:R-:W-:Y:S01]  /*9a60*/  F2FP.F16.F32.PACK_AB R65, RZ, R65 ;  /* 0x00000041ff41723e */ /* 0x000fe200000000ff */
[-C--:B------:R-:W-:Y:S01]  /*9a70*/  FMUL R74, R74, R155.reuse ;  /* 0x0000009b4a4a7220 */ /* 0x080fe20000400000 */
[----:B------:R0:W-:Y:S01]  /*9a80*/  @P0 STG.E.U16 desc[UR36][R6.64+0x20], R34 ;  /* 0x0000202206000986 */ /* 0x0001e2000c101524 */
        /* <DEDUP_REMOVED lines=9> */
[----:B------:R-:W-:Y:S01]  /*9b20*/  FMUL R79, R79, R155 ;  /* 0x0000009b4f4f7220 */ /* 0x000fe20000400000 */
[----:B------:R-:W-:Y:S01]  /*9b30*/  F2FP.F16.F32.PACK_AB R70, RZ, R70 ;  /* 0x00000046ff46723e */ /* 0x000fe200000000ff */
        /* <DEDUP_REMOVED lines=28> */
[----:B------:R-:W-:Y:S01]  /*9d00*/  FMUL R87, R87, R155 ;  /* 0x0000009b57577220 */ /* 0x000fe20000400000 */
[----:B------:R-:W-:-:S02]  /*9d10*/  F2FP.F16.F32.PACK_AB R80, RZ, R80 ;  /* 0x00000050ff50723e */ /* 0x000fc400000000ff */
[----:B------:R-:W-:Y:S02]  /*9d20*/  F2FP.F16.F32.PACK_AB R81, RZ, R81 ;  /* 0x00000051ff51723e */ /* 0x000fe400000000ff */
[----:B------:R-:W-:Y:S02]  /*9d30*/  F2FP.F16.F32.PACK_AB R82, RZ, R82 ;  /* 0x00000052ff52723e */ /* 0x000fe400000000ff */
[----:B------:R-:W-:Y:S02]  /*9d40*/  F2FP.F16.F32.PACK_AB R83, RZ, R83 ;  /* 0x00000053ff53723e */ /* 0x000fe400000000ff */
[----:B------:R-:W-:Y:S01]  /*9d50*/  F2FP.F16.F32.PACK_AB R84, RZ, R84 ;  /* 0x00000054ff54723e */ /* 0x000fe200000000ff */
[----:B0-----:R-:W-:Y:S01]  /*9d60*/  @P3 IMAD.MOV.U32 R6, RZ, RZ, R14 ;  /* 0x000000ffff063224 */ /* 0x001fe200078e000e */
[----:B------:R-:W-:Y:S01]  /*9d70*/  F2FP.F16.F32.PACK_AB R85, RZ, R85 ;  /* 0x00000055ff55723e */ /* 0x000fe200000000ff */
[----:B------:R-:W-:Y:S01]  /*9d80*/  @P3 IMAD.MOV.U32 R7, RZ, RZ, R15 ;  /* 0x000000ffff073224 */ /* 0x000fe200078e000f */
[----:B------:R-:W-:-:S02]  /*9d90*/  F2FP.F16.F32.PACK_AB R86, RZ, R86 ;  /* 0x00000056ff56723e */ /* 0x000fc400000000ff */
[----:B------:R-:W-:Y:S02]  /*9da0*/  F2FP.F16.F32.PACK_AB R87, RZ, R87 ;  /* 0x00000057ff57723e */ /* 0x000fe400000000ff */
[----:B------:R0:W-:Y:S01]  /*9db0*/  @P3 STG.E.U16 desc[UR36][R6.64+0x32], R39 ;  /* 0x0000322706003986 */ /* 0x0001e2000c101524 */
[----:B------:R-:W-:-:S03]  /*9dc0*/  ISETP.GT.AND P3, PT, R0, 0x21, P2 ;  /* 0x000000210000780c */ /* 0x000fc60001764270 */
[----:B------:R-:W-:Y:S01]  /*9dd0*/  @P4 STG.E.U16 desc[UR36][R4.64+0x40], R40 ;  /* 0x0000402804004986 */ /* 0x000fe2000c101524 */
[----:B------:R-:W-:-:S03]  /*9de0*/  ISETP.GT.AND P4, PT, R0, 0x28, P1 ;  /* 0x000000280000780c */ /* 0x000fc60000f84270 */
[----:B------:R-:W-:Y:S01]  /*9df0*/  @P5 STG.E.U16 desc[UR36][R4.64+0x42], R41 ;  /* 0x0000422904005986 */ /* 0x000fe2000c101524 */
[----:B------:R-:W-:Y:S01]  /*9e00*/  ISETP.GT.AND P5, PT, R0, 0x29, P1 ;  /* 0x000000290000780c */ /* 0x000fe20000fa4270 */
[----:B0-----:R-:W-:Y:S01]  /*9e10*/  @P0 IMAD.MOV.U32 R6, RZ, RZ, R14 ;  /* 0x000000ffff060224 */ /* 0x001fe200078e000e */
[----:B------:R-:W-:-:S05]  /*9e20*/  @P0 MOV R7, R15 ;  /* 0x0000000f00070202 */ /* 0x000fca0000000f00 */
[----:B------:R0:W-:Y:S01]  /*9e30*/  @P0 STG.E.U16 desc[UR36][R6.64+0x40], R42 ;  /* 0x0000402a06000986 */ /* 0x0001e2000c101524 */
[----:B------:R-:W-:Y:S01]  /*9e40*/  ISETP.GT.AND P0, PT, R0, 0x28, P2 ;  /* 0x000000280000780c */ /* 0x000fe20001704270 */
[----:B0-----:R-:W-:Y:S02]  /*9e50*/  @P3 IMAD.MOV.U32 R6, RZ, RZ, R14 ;  /* 0x000000ffff063224 */ /* 0x001fe400078e000e */
[----:B------:R-:W-:-:S05]  /*9e60*/  @P3 IMAD.MOV.U32 R7, RZ, RZ, R15 ;  /* 0x000000ffff073224 */ /* 0x000fca00078e000f */
[----:B------:R0:W-:Y:S01]  /*9e70*/  @P3 STG.E.U16 desc[UR36][R6.64+0x42], R43 ;  /* 0x0000422b06003986 */ /* 0x0001e2000c101524 */
[----:B------:R-:W-:-:S03]  /*9e80*/  ISETP.GT.AND P3, PT, R0, 0x29, P2 ;  /* 0x000000290000780c */ /* 0x000fc60001764270 */
[----:B------:R-:W-:Y:S01]  /*9e90*/  @P4 STG.E.U16 desc[UR36][R4.64+0x50], R44 ;  /* 0x0000502c04004986 */ /* 0x000fe2000c101524 */
[----:B------:R-:W-:-:S03]  /*9ea0*/  ISETP.GT.AND P4, PT, R0, 0x30, P1 ;  /* 0x000000300000780c */ /* 0x000fc60000f84270 */
[----:B------:R-:W-:Y:S01]  /*9eb0*/  @P5 STG.E.U16 desc[UR36][R4.64+0x52], R45 ;  /* 0x0000522d04005986 */ /* 0x000fe2000c101524 */
[----:B------:R-:W-:Y:S01]  /*9ec0*/  ISETP.GT.AND P5, PT, R0, 0x31, P1 ;  /* 0x000000310000780c */ /* 0x000fe20000fa4270 */
[----:B0-----:R-:W-:Y:S02]  /*9ed0*/  @P0 IMAD.MOV.U32 R6, RZ, RZ, R14 ;  /* 0x000000ffff060224 */ /* 0x001fe400078e000e */
[----:B------:R-:W-:-:S05]  /*9ee0*/  @P0 IMAD.MOV.U32 R7, RZ, RZ, R15 ;  /* 0x000000ffff070224 */ /* 0x000fca00078e000f */
        /* <DEDUP_REMOVED lines=21> */
[----:B------:R-:W-:Y:S02]  /*a040*/  ISETP.GT.AND P5, PT, R0, 0x41, P1 ;  /* 0x000000410000780c */ /* 0x000fe40000fa4270 */
[----:B0-----:R-:W-:Y:S01]  /*a050*/  @P0 MOV R6, R14 ;  /* 0x0000000e00060202 */ /* 0x001fe20000000f00 */
        /* <DEDUP_REMOVED lines=27> */
[----:B0-----:R-:W-:Y:S01]  /*a210*/  @P3 IMAD.MOV.U32 R6, RZ, RZ, R14 ;  /* 0x000000ffff063224 */ /* 0x001fe200078e000e */
[----:B------:R-:W-:-:S05]  /*a220*/  @P3 MOV R7, R15 ;  /* 0x0000000f00073202 */ /* 0x000fca0000000f00 */
        /* <DEDUP_REMOVED lines=33> */
[----:B------:R-:W-:Y:S02]  /*a440*/  ISETP.GT.AND P0, PT, R0, 0x68, P2 ;  /* 0x000000680000780c */ /* 0x000fe40001704270 */
[----:B0-----:R-:W-:Y:S01]  /*a450*/  @P3 MOV R6, R14 ;  /* 0x0000000e00063202 */ /* 0x001fe20000000f00 */
        /* <DEDUP_REMOVED lines=14> */
[C---:B------:R-:W-:Y:S02]  /*a540*/  ISETP.GT.AND P3, PT, R0.reuse, 0x78, P1 ;  /* 0x000000780000780c */ /* 0x040fe40000f64270 */
[C---:B------:R-:W-:Y:S01]  /*a550*/  ISETP.GT.AND P1, PT, R0.reuse, 0x79, P1 ;  /* 0x000000790000780c */ /* 0x040fe20000f24270 */
[----:B------:R-:W-:Y:S01]  /*a560*/  @P4 STG.E.U16 desc[UR36][R4.64+0xe0], R80 ;  /* 0x0000e05004004986 */ /* 0x000fe2000c101524 */
[----:B------:R-:W-:-:S03]  /*a570*/  ISETP.GT.AND P4, PT, R0, 0x71, P2 ;  /* 0x000000710000780c */ /* 0x000fc60001784270 */
[----:B------:R-:W-:Y:S01]  /*a580*/  @P5 STG.E.U16 desc[UR36][R4.64+0xe2], R81 ;  /* 0x0000e25104005986 */ /* 0x000fe2000c101524 */
[C---:B------:R-:W-:Y:S02]  /*a590*/  ISETP.GT.AND P5, PT, R0.reuse, 0x78, P2 ;  /* 0x000000780000780c */ /* 0x040fe400017a4270 */
[----:B------:R-:W-:Y:S01]  /*a5a0*/  ISETP.GT.AND P2, PT, R0, 0x79, P2 ;  /* 0x000000790000780c */ /* 0x000fe20001744270 */
[----:B0-----:R-:W-:Y:S02]  /*a5b0*/  @P0 IMAD.MOV.U32 R6, RZ, RZ, R14 ;  /* 0x000000ffff060224 */ /* 0x001fe400078e000e */
[----:B------:R-:W-:-:S05]  /*a5c0*/  @P0 IMAD.MOV.U32 R7, RZ, RZ, R15 ;  /* 0x000000ffff070224 */ /* 0x000fca00078e000f */
[----:B------:R0:W-:Y:S02]  /*a5d0*/  @P0 STG.E.U16 desc[UR36][R6.64+0xe0], R82 ;  /* 0x0000e05206000986 */ /* 0x0001e4000c101524 */
[----:B0-----:R-:W-:Y:S02]  /*a5e0*/  @P4 IMAD.MOV.U32 R6, RZ, RZ, R14 ;  /* 0x000000ffff064224 */ /* 0x001fe400078e000e */
[----:B------:R-:W-:-:S05]  /*a5f0*/  @P4 IMAD.MOV.U32 R7, RZ, RZ, R15 ;  /* 0x000000ffff074224 */ /* 0x000fca00078e000f */
[----:B------:R-:W-:Y:S04]  /*a600*/  @P4 STG.E.U16 desc[UR36][R6.64+0xe2], R83 ;  /* 0x0000e25306004986 */ /* 0x000fe8000c101524 */
[----:B------:R-:W-:Y:S04]  /*a610*/  @P3 STG.E.U16 desc[UR36][R4.64+0xf0], R84 ;  /* 0x0000f05404003986 */ /* 0x000fe8000c101524 */
[----:B------:R0:W-:Y:S02]  /*a620*/  @P1 STG.E.U16 desc[UR36][R4.64+0xf2], R85 ;  /* 0x0000f25504001986 */ /* 0x0001e4000c101524 */
[----:B0-----:R-:W-:Y:S01]  /*a630*/  @P5 IMAD.MOV.U32 R4, RZ, RZ, R14 ;  /* 0x000000ffff045224 */ /* 0x001fe200078e000e */
[----:B------:R-:W-:-:S05]  /*a640*/  @P5 MOV R5, R15 ;  /* 0x0000000f00055202 */ /* 0x000fca0000000f00 */
[----:B------:R0:W-:Y:S04]  /*a650*/  @P5 STG.E.U16 desc[UR36][R4.64+0xf0], R86 ;  /* 0x0000f05604005986 */ /* 0x0001e8000c101524 */
[----:B------:R0:W-:Y:S02]  /*a660*/  @P2 STG.E.U16 desc[UR36][R14.64+0xf2], R87 ;  /* 0x0000f2570e002986 */ /* 0x0001e4000c101524 */
.L_x_287:
[----:B------:R-:W-:Y:S05]  /*a670*/  BSYNC B0 ;  /* 0x0000000000007941 */ /* 0x000fea0003800000 */
.L_x_35:
[----:B------:R-:W-:Y:S01]  /*a680*/  ULDC UR4, c[0x0][0xc] ;  /* 0x0000030000047ab9 */ /* 0x000fe20000000800 */
[----:B------:R-:W-:Y:S01]  /*a690*/  ULDC UR5, c[0x0][0x10] ;  /* 0x0000040000057ab9 */ /* 0x000fe20000000800 */
[----:B0-----:R-:W0:Y:S01]  /*a6a0*/  LDC R3, c[0x0][0x14] ;  /* 0x00000500ff037b82 */ /* 0x001e220000000800 */
[----:B------:R-:W-:Y:S01]  /*a6b0*/  UIMAD.WIDE.U32 UR4, UR4, UR5, URZ ;  /* 0x00000005040472a5 */ /* 0x000fe2000f8e003f */
[----:B------:R-:W-:Y:S01]  /*a6c0*/  PRMT R0, RZ, 0x7610, R0 ;  /* 0x00007610ff007816 */ /* 0x000fe20000000000 */
[----:B-----5:R-:W-:Y:S02]  /*a6d0*/  IMAD.MOV.U32 R154, RZ, RZ, -0x1 ;  /* 0xffffffffff9a7424 */ /* 0x020fe400078e00ff */
[----:B------:R-:W-:Y:S02]  /*a6e0*/  IMAD.MOV.U32 R23, RZ, RZ, -0x1 ;  /* 0xffffffffff177424 */ /* 0x000fe400078e00ff */
[----:B0-----:R-:W-:-:S04]  /*a6f0*/  IMAD.WIDE.U32 R16, R3, UR4, R16 ;  /* 0x0000000403107c25 */ /* 0x001fc8000f8e0010 */
[----:B------:R-:W-:Y:S01]  /*a700*/  IMAD R3, R3, UR5, RZ ;  /* 0x0000000503037c24 */ /* 0x000fe2000f8e02ff */
[----:B------:R-:W-:Y:S02]  /*a710*/  ULDC.64 UR4, c[0x0][0x650] ;  /* 0x0001940000047ab9 */ /* 0x000fe40000000a00 */
[----:B------:R-:W-:Y:S01]  /*a720*/  ISETP.GE.U32.AND P0, PT, R16, UR4, PT ;  /* 0x0000000410007c0c */ /* 0x000fe2000bf06070 */
[----:B------:R-:W-:-:S05]  /*a730*/  IMAD.IADD R17, R17, 0x1, R3 ;  /* 0x0000000111117824 */ /* 0x000fca00078e0203 */
[----:B------:R-:W-:-:S13]  /*a740*/  ISETP.GE.U32.AND.EX P0, PT, R17, UR5, PT, P0 ;  /* 0x0000000511007c0c */ /* 0x000fda000bf06100 */
[----:B------:R-:W-:Y:S05]  /*a750*/  @P0 BRA `(.L_x_288) ;  /* 0x0000000400640947 */ /* 0x000fea0003800000 */
[----:B------:R-:W0:Y:S01]  /*a760*/  S2R R12, SR_CTAID.X ;  /* 0x00000000000c7919 */ /* 0x000e220000002500 */
[----:B-12---:R-:W1:Y:S01]  /*a770*/  LDC.64 R10, c[0x0][0x628] ;  /* 0x00018a00ff0a7b82 */ /* 0x006e620000000a00 */
[----:B------:R-:W-:Y:S01]  /*a780*/  ULDC UR4, c[0x0][0x150] ;  /* 0x0000540000047ab9 */ /* 0x000fe20000000800 */
[----:B------:R-:W-:Y:S01]  /*a790*/  IMAD.MOV.U32 R8, RZ, RZ, R16 ;  /* 0x000000ffff087224 */ /* 0x000fe200078e0010 */
[----:B------:R-:W2:Y:S01]  /*a7a0*/  S2R R24, SR_CTAID.Y ;  /* 0x0000000000187919 */ /* 0x000ea20000002600 */
[----:B------:R-:W-:-:S04]  /*a7b0*/  IMAD.MOV.U32 R9, RZ, RZ, R17 ;  /* 0x000000ffff097224 */ /* 0x000fc800078e0011 */
[----:B------:R-:W2:Y:S08]  /*a7c0*/  LDC R21, c[0x0][0x144] ;  /* 0x00005100ff157b82 */ /* 0x000eb00000000800 */
[----:B------:R-:W2:Y:S08]  /*a7d0*/  LDC R0, c[0x0][0x630] ;  /* 0x00018c00ff007b82 */ /* 0x000eb00000000800 */
[----:B------:R-:W2:Y:S01]  /*a7e0*/  LDC.64 R14, c[0x0][0x620] ;  /* 0x00018800ff0e7b82 */ /* 0x000ea20000000a00 */
[----:B-1----:R-:W-:-:S04]  /*a7f0*/  ISETP.NE.U32.AND P0, PT, R10, RZ, PT ;  /* 0x000000ff0a00720c */ /* 0x002fc80003f05070 */
[----:B------:R-:W-:Y:S02]  /*a800*/  ISETP.NE.AND.EX P0, PT, R11, RZ, PT, P0 ;  /* 0x000000ff0b00720c */ /* 0x000fe40003f05300 */
[----:B0-----:R-:W-:-:S05]  /*a810*/  I2FP.F32.U32 R3, R12 ;  /* 0x0000000c00037245 */ /* 0x001fca0000201000 */
[----:B------:R-:W-:-:S04]  /*a820*/  FMUL R3, R3, UR4 ;  /* 0x0000000403037c20 */ /* 0x000fc80008400000 */
[----:B------:R0:W1:Y:S02]  /*a830*/  F2I.U32.TRUNC.NTZ R20, R3 ;  /* 0x0000000300147305 */ /* 0x000064000020f000 */
[----:B------:R-:W-:Y:S05]  /*a840*/  @!P0 BRA `(.L_x_289) ;  /* 0x0000000000288947 */ /* 0x000fea0003800000 */
[----:B0-----:R-:W0:Y:S02]  /*a850*/  LDC R3, c[0x0][0x634] ;  /* 0x00018d00ff037b82 */ /* 0x001e240000000800 */
        /* <DEDUP_REMOVED lines=9> */
.L_x_289:
[----:B------:R-:W5:Y:S01]  /*a8f0*/  LDC.64 R30, c[0x0][0x640] ;  /* 0x00019000ff1e7b82 */ /* 0x000f620000000a00 */
[-CC-:B--2---:R-:W-:Y:S01]  /*a900*/  SHF.R.U64 R23, R8, R0.reuse, R9.reuse ;  /* 0x0000000008177219 */ /* 0x184fe20000001209 */
[----:B-1----:R-:W-:Y:S01]  /*a910*/  IMAD.MOV R20, RZ, RZ, -R20 ;  /* 0x000000ffff147224 */ /* 0x002fe200078e0a14 */
[----:B------:R-:W-:Y:S01]  /*a920*/  SHF.R.U32.HI R0, RZ, R0, R9 ;  /* 0x00000000ff007219 */ /* 0x000fe20000011609 */
[----:B------:R-:W-:Y:S01]  /*a930*/  ULDC UR4, c[0x0][0x154] ;  /* 0x0000550000047ab9 */ /* 0x000fe20000000800 */
[----:B0-----:R-:W-:Y:S01]  /*a940*/  IADD3 R3, P0, RZ, -R23, RZ ;  /* 0x80000017ff037210 */ /* 0x001fe20007f1e0ff */
[----:B------:R-:W-:Y:S02]  /*a950*/  IMAD R26, R21, R20, R12 ;  /* 0x00000014151a7224 */ /* 0x000fe400078e020c */
[----:B------:R-:W0:Y:S01]  /*a960*/  LDC R6, c[0x0][0x618] ;  /* 0x00018600ff067b82 */ /* 0x000e220000000800 */
[----:B------:R-:W-:Y:S02]  /*a970*/  IMAD.MOV.U32 R7, RZ, RZ, 0x1 ;  /* 0x00000001ff077424 */ /* 0x000fe400078e00ff */
[----:B------:R-:W-:-:S04]  /*a980*/  IMAD.X R5, RZ, RZ, ~R0, P0 ;  /* 0x000000ffff057224 */ /* 0x000fc800000e0e00 */
[-C--:B------:R-:W-:Y:S01]  /*a990*/  IMAD R0, R5, R14.reuse, RZ ;  /* 0x0000000e05007224 */ /* 0x080fe200078e02ff */
[----:B------:R-:W1:Y:S01]  /*a9a0*/  LDC R8, c[0x0][0x608] ;  /* 0x00018200ff087b82 */ /* 0x000e620000000800 */
[----:B------:R-:W-:-:S04]  /*a9b0*/  IMAD.WIDE.U32 R4, R3, R14, R16 ;  /* 0x0000000e03047225 */ /* 0x000fc800078e0010 */
[----:B------:R-:W-:Y:S01]  /*a9c0*/  IMAD R3, R3, R15, R0 ;  /* 0x0000000f03037224 */ /* 0x000fe200078e0200 */
[----:B------:R-:W-:Y:S02]  /*a9d0*/  I2FP.F32.U32 R0, R24 ;  /* 0x0000001800007245 */ /* 0x000fe40000201000 */
[----:B------:R-:W2:Y:S01]  /*a9e0*/  LDC R28, c[0x0][0x658] ;  /* 0x00019600ff1c7b82 */ /* 0x000ea20000000800 */
[----:B-----5:R-:W-:Y:S02]  /*a9f0*/  ISETP.NE.U32.AND P0, PT, R30, RZ, PT ;  /* 0x000000ff1e00720c */ /* 0x020fe40003f05070 */
[----:B------:R-:W-:Y:S01]  /*aa00*/  IADD3 R3, R5, R3, RZ ;  /* 0x0000000305037210 */ /* 0x000fe20007ffe0ff */
[----:B------:R-:W-:Y:S01]  /*aa10*/  FMUL R0, R0, UR4 ;  /* 0x0000000400007c20 */ /* 0x000fe20008400000 */
[----:B------:R-:W-:Y:S01]  /*aa20*/  ISETP.NE.AND.EX P0, PT, R31, RZ, PT, P0 ;  /* 0x000000ff1f00720c */ /* 0x000fe20003f05300 */
[----:B------:R-:W-:Y:S02]  /*aa30*/  IMAD.MOV.U32 R5, RZ, RZ, -0x1 ;  /* 0xffffffffff057424 */ /* 0x000fe400078e00ff */
[----:B------:R-:W3:Y:S01]  /*aa40*/  LDC R15, c[0x0][0x148] ;  /* 0x00005200ff0f7b82 */ /* 0x000ee20000000800 */
[-CC-:B0-----:R-:W-:Y:S01]  /*aa50*/  SHF.R.U64 R12, R4, R6.reuse, R3.reuse ;  /* 0x00000006040c7219 */ /* 0x181fe20000001203 */
[----:B------:R0:W0:Y:S01]  /*aa60*/  F2I.U32.TRUNC.NTZ R13, R0 ;  /* 0x00000000000d7305 */ /* 0x000022000020f000 */
[----:B------:R-:W-:-:S05]  /*aa70*/  SHF.R.U32.HI R3, RZ, R6, R3 ;  /* 0x00000006ff037219 */ /* 0x000fca0000011603 */
[----:B------:R-:W0:Y:S01]  /*aa80*/  LDC R20, c[0x0][0x600] ;  /* 0x00018000ff147b82 */ /* 0x000e220000000800 */
[-CC-:B-1----:R-:W-:Y:S02]  /*aa90*/  SHF.R.U64 R10, R12, R8.reuse, R3.reuse ;  /* 0x000000080c0a7219 */ /* 0x182fe40000001203 */
[----:B------:R-:W-:-:S05]  /*aaa0*/  SHF.R.U32.HI R3, RZ, R8, R3 ;  /* 0x00000008ff037219 */ /* 0x000fca0000011603 */
[----:B------:R-:W1:Y:S01]  /*aab0*/  LDC R21, c[0x0][0x648] ;  /* 0x00019200ff157b82 */ /* 0x000e620000000800 */
[-C--:B--2---:R-:W-:Y:S02]  /*aac0*/  SHF.L.U32 R4, R5, R28.reuse, RZ ;  /* 0x0000001c05047219 */ /* 0x084fe400000006ff */
[-CC-:B------:R-:W-:Y:S02]  /*aad0*/  SHF.R.U64 R14, R10, R28.reuse, R3.reuse ;  /* 0x0000001c0a0e7219 */ /* 0x180fe40000001203 */
[----:B------:R-:W-:Y:S02]  /*aae0*/  SHF.R.U32.HI R5, RZ, R28, R3 ;  /* 0x0000001cff057219 */ /* 0x000fe40000011603 */
[----:B------:R-:W-:Y:S01]  /*aaf0*/  LOP3.LUT R153, RZ, R4, RZ, 0x33, !PT ;  /* 0x00000004ff997212 */ /* 0x000fe200078e33ff */
[----:B------:R-:W2:Y:S01]  /*ab00*/  LDC R25, c[0x0][0x638] ;  /* 0x00018e00ff197b82 */ /* 0x000ea20000000800 */
[----:B------:R-:W-:Y:S01]  /*ab10*/  SHF.L.U32 R28, R7, R28, RZ ;  /* 0x0000001c071c7219 */ /* 0x000fe200000006ff */
[----:B------:R-:W-:-:S06]  /*ab20*/  IMAD.MOV.U32 R4, RZ, RZ, R14 ;  /* 0x000000ffff047224 */ /* 0x000fcc00078e000e */
[----:B------:R-:W0:Y:S01]  /*ab30*/  LDC R27, c[0x0][0x610] ;  /* 0x00018400ff1b7b82 */ /* 0x000e220000000800 */
[----:B------:R-:W-:Y:S05]  /*ab40*/  @!P0 BRA `(.L_x_290) ;  /* 0x0000000000288947 */ /* 0x000fea0003800000 */
[----:B------:R-:W5:Y:S02]  /*ab50*/  LDC R3, c[0x0][0x64c] ;  /* 0x00019300ff037b82 */ /* 0x000f640000000800 */
[----:B-----5:R-:W-:-:S05]  /*ab60*/  IADD3 R3, P0, R14, R3, RZ ;  /* 0x000000030e037210 */ /* 0x020fca0007f1e0ff */
        /* <DEDUP_REMOVED lines=8> */
.L_x_290:
[----:B------:R-:W-:Y:S01]  /*abf0*/  ISETP.NE.AND P0, PT, R2, 0x1, PT ;  /* 0x000000010200780c */ /* 0x000fe20003f05270 */
[----:B0-----:R-:W-:Y:S01]  /*ac00*/  IMAD.MOV R13, RZ, RZ, -R13 ;  /* 0x000000ffff0d7224 */ /* 0x001fe200078e0a0d */
[----:B-1----:R-:W-:Y:S01]  /*ac10*/  SHF.R.U64 R0, R4, R21, R5 ;  /* 0x0000001504007219 */ /* 0x002fe20000001205 */
[----:B------:R-:W-:Y:S01]  /*ac20*/  VIADD R5, R20, 0xffffffff ;  /* 0xffffffff14057836 */ /* 0x000fe20000000000 */
[----:B------:R-:W-:-:S03]  /*ac30*/  LOP3.LUT R153, R10, R153, RZ, 0xc0, !PT ;  /* 0x000000990a997212 */ /* 0x000fc600078ec0ff */
[----:B------:R-:W-:Y:S01]  /*ac40*/  IMAD.MOV R3, RZ, RZ, -R0 ;  /* 0x000000ffff037224 */ /* 0x000fe200078e0a00 */
[----:B------:R-:W-:Y:S01]  /*ac50*/  LOP3.LUT R5, R12, R5, RZ, 0xc0, !PT ;  /* 0x000000050c057212 */ /* 0x000fe200078ec0ff */
[----:B------:R-:W-:Y:S02]  /*ac60*/  IMAD R153, R28, R0, R153 ;  /* 0x000000001c997224 */ /* 0x000fe400078e0299 */
[----:B--2---:R-:W-:Y:S02]  /*ac70*/  IMAD R0, R3, R25, R14 ;  /* 0x0000001903007224 */ /* 0x004fe400078e020e */
[----:B---3--:R-:W-:Y:S02]  /*ac80*/  @P0 IMAD R26, R15, R13, R24 ;  /* 0x0000000d0f1a0224 */ /* 0x008fe400078e0218 */
[----:B------:R-:W-:Y:S02]  /*ac90*/  IMAD R4, R0, R20, R5 ;  /* 0x0000001400047224 */ /* 0x000fe400078e0205 */
[----:B------:R-:W-:-:S02]  /*aca0*/  IMAD R153, R153, R27, R26 ;  /* 0x0000001b99997224 */ /* 0x000fc400078e021a */
[----:B------:R-:W-:-:S03]  /*acb0*/  IMAD.MOV.U32 R3, RZ, RZ, 0x1 ;  /* 0x00000001ff037424 */ /* 0x000fc600078e00ff */
[----:B------:R-:W-:Y:S02]  /*acc0*/  SEL R154, R4, R153, !P0 ;  /* 0x00000099049a7207 */ /* 0x000fe40004000000 */
[----:B------:R-:W-:Y:S02]  /*acd0*/  PRMT R0, R3, 0x7610, R0 ;  /* 0x0000761003007816 */ /* 0x000fe40000000000 */
[----:B------:R-:W-:-:S07]  /*ace0*/  SEL R153, R153, R4, !P0 ;  /* 0x0000000499997207 */ /* 0x000fce0004000000 */
.L_x_288:
[----:B------:R-:W-:-:S13]  /*acf0*/  LOP3.LUT P0, RZ, R0, 0xff, RZ, 0xc0, !PT ;  /* 0x000000ff00ff7812 */ /* 0x000fda000780c0ff */
[----:B------:R-:W-:Y:S05]  /*ad00*/  @P0 BRA `(.L_x_291) ;  /* 0xffffff6400700947 */ /* 0x000fea000383ffff */
[----:B------:R-:W-:Y:S05]  /*ad10*/  EXIT ;  /* 0x000000000000794d */ /* 0x000fea0003800000 */
.L_x_8:
[----:B0-----:R-:W-:Y:S01]  /*ad20*/  ULDC.64 UR4, c[0x0][0x650] ;  /* 0x0001940000047ab9 */ /* 0x001fe20000000a00 */
[----:B------:R-:W-:Y:S01]  /*ad30*/  PRMT R6, RZ, 0x7610, R6 ;  /* 0x00007610ff067816 */ /* 0x000fe20000000006 */
[----:B------:R-:W-:Y:S01]  /*ad40*/  IMAD.MOV.U32 R20, RZ, RZ, -0x1 ;  /* 0xffffffffff147424 */ /* 0x000fe200078e00ff */
[----:B------:R-:W-:Y:S01]  /*ad50*/  ISETP.GE.U32.AND P0, PT, R16, UR4, PT ;  /* 0x0000000410007c0c */ /* 0x000fe2000bf06070 */
[----:B------:R-:W-:Y:S01]  /*ad60*/  IMAD.MOV.U32 R13, RZ, RZ, -0x1 ;  /* 0xffffffffff0d7424 */ /* 0x000fe200078e00ff */
[----:B------:R-:W-:Y:S02]  /*ad70*/  MOV R11, 0xffffffff ;  /* 0xffffffff000b7802 */ /* 0x000fe40000000f00 */
[----:B------:R-:W-:-:S13]  /*ad80*/  ISETP.GE.U32.AND.EX P0, PT, R17, UR5, PT, P0 ;  /* 0x0000000511007c0c */ /* 0x000fda000bf06100 */
[----:B------:R-:W-:Y:S05]  /*ad90*/  @P0 BRA `(.L_x_292) ;  /* 0x0000000400280947 */ /* 0x000fea0003800000 */
[----:B------:R-:W0:Y:S01]  /*ada0*/  LDC.64 R14, c[0x0][0x628] ;  /* 0x00018a00ff0e7b82 */ /* 0x000e220000000a00 */
[----:B------:R-:W-:Y:S02]  /*adb0*/  IMAD.MOV.U32 R12, RZ, RZ, R16 ;  /* 0x000000ffff0c7224 */ /* 0x000fe400078e0010 */
[----:B------:R-:W-:-:S05]  /*adc0*/  IMAD.MOV.U32 R13, RZ, RZ, R17 ;  /* 0x000000ffff0d7224 */ /* 0x000fca00078e0011 */
        /* <DEDUP_REMOVED lines=15> */
.L_x_293:
[----:B------:R-:W0:Y:S01]  /*aec0*/  LDC.64 R28, c[0x0][0x640] ;  /* 0x00019000ff1c7b82 */ /* 0x000e220000000a00 */
[-CC-:B------:R-:W-:Y:S01]  /*aed0*/  SHF.R.U64 R22, R12, R6.reuse, R13.reuse ;  /* 0x000000060c167219 */ /* 0x180fe2000000120d */
[----:B------:R-:W-:Y:S01]  /*aee0*/  IMAD.MOV.U32 R30, RZ, RZ, 0x1 ;  /* 0x00000001ff1e7424 */ /* 0x000fe200078e00ff */
[----:B------:R-:W-:Y:S02]  /*aef0*/  SHF.R.U32.HI R6, RZ, R6, R13 ;  /* 0x00000006ff067219 */ /* 0x000fe4000001160d */
        /* <DEDUP_REMOVED lines=8> */
[----:B------:R-:W-:Y:S01]  /*af80*/  IMAD.IADD R9, R9, 0x1, R11 ;  /* 0x0000000109097824 */ /* 0x000fe200078e020b */
[----:B0-----:R-:W-:-:S04]  /*af90*/  ISETP.NE.U32.AND P0, PT, R28, RZ, PT ;  /* 0x000000ff1c00720c */ /* 0x001fc80003f05070 */
[----:B------:R-:W-:Y:S02]  /*afa0*/  ISETP.NE.AND.EX P0, PT, R29, RZ, PT, P0 ;  /* 0x000000ff1d00720c */ /* 0x000fe40003f05300 */
[----:B------:R-:W0:Y:S01]  /*afb0*/  LDC R20, c[0x0][0x600] ;  /* 0x00018000ff147b82 */ /* 0x000e220000000800 */
[-CC-:B-1----:R-:W-:Y:S02]  /*afc0*/  SHF.R.U64 R14, R8, R10.reuse, R9.reuse ;  /* 0x0000000a080e7219 */ /* 0x182fe40000001209 */
[----:B------:R-:W-:Y:S02]  /*afd0*/  SHF.R.U32.HI R9, RZ, R10, R9 ;  /* 0x0000000aff097219 */ /* 0x000fe40000011609 */
[----:B------:R-:W-:-:S03]  /*afe0*/  MOV R8, 0xffffffff ;  /* 0xffffffff00087802 */ /* 0x000fc60000000f00 */
[----:B------:R-:W1:Y:S01]  /*aff0*/  LDC R24, c[0x0][0x648] ;  /* 0x00019200ff187b82 */ /* 0x000e620000000800 */
[-CC-:B--2---:R-:W-:Y:S02]  /*b000*/  SHF.R.U64 R23, R14, R12.reuse, R9.reuse ;  /* 0x0000000c0e177219 */ /* 0x184fe40000001209 */
[----:B------:R-:W-:-:S05]  /*b010*/  SHF.R.U32.HI R6, RZ, R12, R9 ;  /* 0x0000000cff067219 */ /* 0x000fca0000011609 */
[----:B------:R-:W2:Y:S01]  /*b020*/  LDC R26, c[0x0][0x638] ;  /* 0x00018e00ff1a7b82 */ /* 0x000ea20000000800 */
[-C--:B---3--:R-:W-:Y:S02]  /*b030*/  SHF.L.U32 R8, R8, R27.reuse, RZ ;  /* 0x0000001b08087219 */ /* 0x088fe400000006ff */
[-CC-:B------:R-:W-:Y:S02]  /*b040*/  SHF.R.U64 R25, R23, R27.reuse, R6.reuse ;  /* 0x0000001b17197219 */ /* 0x180fe40000001206 */
[----:B------:R-:W-:Y:S02]  /*b050*/  LOP3.LUT R32, RZ, R8, RZ, 0x33, !PT ;  /* 0x00000008ff207212 */ /* 0x000fe400078e33ff */
[----:B------:R-:W-:Y:S01]  /*b060*/  SHF.R.U32.HI R9, RZ, R27, R6 ;  /* 0x0000001bff097219 */ /* 0x000fe20000011606 */
[----:B------:R-:W3:Y:S01]  /*b070*/  LDC R31, c[0x0][0x610] ;  /* 0x00018400ff1f7b82 */ /* 0x000ee20000000800 */
[----:B------:R-:W-:Y:S01]  /*b080*/  IMAD.MOV.U32 R8, RZ, RZ, R25 ;  /* 0x000000ffff087224 */ /* 0x000fe200078e0019 */
[----:B------:R-:W-:Y:S06]  /*b090*/  @!P0 BRA `(.L_x_294) ;  /* 0x0000000000288947 */ /* 0x000fec0003800000 */
[----:B------:R-:W4:Y:S02]  /*b0a0*/  LDC R6, c[0x0][0x64c] ;  /* 0x00019300ff067b82 */ /* 0x000f240000000800 */
[----:B----4-:R-:W-:-:S05]  /*b0b0*/  IADD3 R13, P0, R25, R6, RZ ;  /* 0x00000006190d7210 */ /* 0x010fca0007f1e0ff */
        /* <DEDUP_REMOVED lines=8> */
.L_x_294:
[----:B------:R-:W-:Y:S01]  /*b140*/  ISETP.NE.AND P0, PT, R2, 0x1, PT ;  /* 0x000000010200780c */ /* 0x000fe20003f05270 */
[----:B------:R-:W-:Y:S01]  /*b150*/  IMAD.MOV.U32 R13, RZ, RZ, R22 ;  /* 0x000000ffff0d7224 */ /* 0x000fe200078e0016 */
[----:B-1----:R-:W-:Y:S01]  /*b160*/  SHF.R.U64 R6, R8, R24, R9 ;  /* 0x0000001808067219 */ /* 0x002fe20000001209 */
[----:B0-----:R-:W-:Y:S01]  /*b170*/  VIADD R9, R20, 0xffffffff ;  /* 0xffffffff14097836 */ /* 0x001fe20000000000 */
[----:B------:R-:W-:Y:S02]  /*b180*/  SHF.L.U32 R30, R30, R27, RZ ;  /* 0x0000001b1e1e7219 */ /* 0x000fe400000006ff */
[----:B------:R-:W-:Y:S01]  /*b190*/  LOP3.LUT R5, R23, R32, RZ, 0xc0, !PT ;  /* 0x0000002017057212 */ /* 0x000fe200078ec0ff */
[----:B------:R-:W-:-:S04]  /*b1a0*/  IMAD.MOV R8, RZ, RZ, -R6 ;  /* 0x000000ffff087224 */ /* 0x000fc800078e0a06 */
[----:B------:R-:W-:Y:S01]  /*b1b0*/  IMAD R6, R30, R6, R5 ;  /* 0x000000061e067224 */ /* 0x000fe200078e0205 */
[----:B------:R-:W-:Y:S01]  /*b1c0*/  LOP3.LUT R5, R14, R9, RZ, 0xc0, !PT ;  /* 0x000000090e057212 */ /* 0x000fe200078ec0ff */
[----:B------:R-:W-:Y:S02]  /*b1d0*/  @P0 IMAD R3, R7, R21, R4 ;  /* 0x0000001507030224 */ /* 0x000fe400078e0204 */
[----:B--2---:R-:W-:Y:S02]  /*b1e0*/  IMAD R4, R8, R26, R25 ;  /* 0x0000001a08047224 */ /* 0x004fe400078e0219 */
[----:B---3--:R-:W-:Y:S02]  /*b1f0*/  IMAD R3, R6, R31, R3 ;  /* 0x0000001f06037224 */ /* 0x008fe400078e0203 */
[----:B------:R-:W-:Y:S02]  /*b200*/  IMAD R4, R4, R20, R5 ;  /* 0x0000001404047224 */ /* 0x000fe400078e0205 */
[----:B------:R-:W-:-:S03]  /*b210*/  IMAD.MOV.U32 R6, RZ, RZ, 0x1 ;  /* 0x00000001ff067424 */ /* 0x000fc600078e00ff */
[----:B------:R-:W-:Y:S02]  /*b220*/  SEL R20, R4, R3, !P0 ;  /* 0x0000000304147207 */ /* 0x000fe40004000000 */
[----:B------:R-:W-:-:S07]  /*b230*/  SEL R11, R3, R4, !P0 ;  /* 0x00000004030b7207 */ /* 0x000fce0004000000 */
.L_x_292:
[----:B------:R-:W-:-:S08]  /*b240*/  NOP ;  /* 0x0000000000007918 */ /* 0x000fd00000000000 */
[----:B------:R-:W0:-:S00]  /*b250*/  USETMAXREG.DEALLOC.CTAPOOL 0x28 ;  /* 0x00000028000079c8 */ /* 0x000e0000080e0500 */
[----:B0-----:R-:W-:-:S13]  /*b260*/  ISETP.NE.AND P0, PT, R0, RZ, PT ;  /* 0x000000ff0000720c */ /* 0x001fda0003f05270 */
[----:B------:R-:W-:Y:S05]  /*b270*/  @P0 EXIT ;  /* 0x000000000000094d */ /* 0x000fea0003800000 */
[----:B------:R-:W-:Y:S01]  /*b280*/  LOP3.LUT P0, RZ, R6, 0xff, RZ, 0xc0, !PT ;  /* 0x000000ff06ff7812 */ /* 0x000fe2000780c0ff */
[----:B------:R-:W-:Y:S01]  /*b290*/  IMAD.MOV.U32 R12, RZ, RZ, RZ ;  /* 0x000000ffff0c7224 */ /* 0x000fe200078e00ff */
[----:B------:R-:W-:-:S11]  /*b2a0*/  MOV R0, 0x1 ;  /* 0x0000000100007802 */ /* 0x000fd60000000f00 */
[----:B------:R-:W-:Y:S05]  /*b2b0*/  @!P0 BRA `(.L_x_295) ;  /* 0x0000000c007c8947 */ /* 0x000fea0003800000 */
[----:B------:R-:W0:Y:S01]  /*b2c0*/  LDC R0, c[0x0][0x28c] ;  /* 0x0000a300ff007b82 */ /* 0x000e220000000800 */
[----:B------:R-:W-:Y:S01]  /*b2d0*/  ULDC UR5, c[0x0][0x658] ;  /* 0x0001960000057ab9 */ /* 0x000fe20000000800 */
[----:B------:R-:W-:Y:S01]  /*b2e0*/  UMOV UR11, 0xffffffff ;  /* 0xffffffff000b7882 */ /* 0x000fe20000000000 */
[----:B------:R-:W-:Y:S01]  /*b2f0*/  UMOV UR15, 0x1 ;  /* 0x00000001000f7882 */ /* 0x000fe20000000000 */
[----:B------:R-:W-:Y:S01]  /*b300*/  USHF.L.U32 UR11, UR11, UR5, URZ ;  /* 0x000000050b0b7299 */ /* 0x000fe2000800063f */
[----:B------:R-:W-:Y:S01]  /*b310*/  BSSY B0, `(.L_x_295) ;  /* 0x00000d9000007945 */ /* 0x000fe20003800000 */
[----:B------:R-:W-:Y:S01]  /*b320*/  ULDC UR9, c[0x0][0xc] ;  /* 0x0000030000097ab9 */ /* 0x000fe20000000800 */
[----:B------:R-:W-:Y:S01]  /*b330*/  ULDC UR14, c[0x0][0x10] ;  /* 0x00000400000e7ab9 */ /* 0x000fe20000000800 */
[----:B------:R-:W1:Y:S01]  /*b340*/  S2UR UR8, SR_CgaCtaId ;  /* 0x00000000000879c3 */ /* 0x000e620000008800 */
[----:B------:R-:W-:Y:S01]  /*b350*/  ULOP3.LUT UR13, URZ, UR11, URZ, 0x33, !UPT ;  /* 0x0000000b3f0d7292 */ /* 0x000fe2000f8e333f */
[----:B------:R-:W-:Y:S01]  /*b360*/  IMAD.MOV.U32 R10, RZ, RZ, 0x1 ;  /* 0x00000001ff0a7424 */ /* 0x000fe200078e00ff */
[----:B------:R-:W-:Y:S01]  /*b370*/  LOP3.LUT R9, R19, 0x2, RZ, 0xfc, !PT ;  /* 0x0000000213097812 */ /* 0x000fe200078efcff */
[----:B------:R-:W-:Y:S01]  /*b380*/  IMAD.MOV.U32 R12, RZ, RZ, RZ ;  /* 0x000000ffff0c7224 */ /* 0x000fe200078e00ff */
[----:B------:R-:W-:Y:S01]  /*b390*/  ULDC UR4, c[0x0][0x600] ;  /* 0x0001800000047ab9 */ /* 0x000fe20000000800 */
[----:B------:R-:W-:Y:S01]  /*b3a0*/  UMOV UR18, 0x5 ;  /* 0x0000000500127882 */ /* 0x000fe20000000000 */
[----:B------:R-:W-:-:S02]  /*b3b0*/  UIADD3 UR4, UR4, -0x1, URZ ;  /* 0xffffffff04047890 */ /* 0x000fc4000fffe03f */
[----:B------:R-:W-:Y:S01]  /*b3c0*/  USHF.L.U32 UR5, UR15, UR5, URZ ;  /* 0x000000050f057299 */ /* 0x000fe2000800063f */
[----:B------:R-:W-:Y:S01]  /*b3d0*/  ULDC.64 UR28, c[0x0][0x198] ;  /* 0x00006600001c7ab9 */ /* 0x000fe20000000a00 */
[----:B0-----:R-:W-:-:S05]  /*b3e0*/  VIADD R0, R0, 0x1f ;  /* 0x0000001f00007836 */ /* 0x001fca0000000000 */
[----:B------:R-:W-:Y:S01]  /*b3f0*/  SHF.R.S32.HI R3, RZ, 0x1f, R0 ;  /* 0x0000001fff037819 */ /* 0x000fe20000011400 */
[----:B-1----:R-:W-:-:S03]  /*b400*/  ULOP3.LUT UR10, UR8, 0x1, URZ, 0xc0, !UPT ;  /* 0x00000001080a7892 */ /* 0x002fc6000f8ec03f */
[----:B------:R-:W-:Y:S01]  /*b410*/  LEA.HI R3, R3, R0, RZ, 0x5 ;  /* 0x0000000003037211 */ /* 0x000fe200078f28ff */
[----:B------:R-:W-:Y:S01]  /*b420*/  USHF.R.U32.HI UR25, URZ, 0x1, UR8 ;  /* 0x000000013f197899 */ /* 0x000fe20008011608 */
[----:B------:R-:W-:Y:S01]  /*b430*/  IMAD.MOV.U32 R0, RZ, RZ, 0x1 ;  /* 0x00000001ff007424 */ /* 0x000fe200078e00ff */
[----:B------:R-:W-:Y:S01]  /*b440*/  USHF.L.U32 UR6, UR8, 0x6, URZ ;  /* 0x0000000608067899 */ /* 0x000fe2000800063f */
[----:B------:R-:W-:Y:S01]  /*b450*/  SHF.R.S32.HI R3, RZ, 0x5, R3 ;  /* 0x00000005ff037819 */ /* 0x000fe20000011403 */
[----:B------:R-:W-:Y:S02]  /*b460*/  USHF.L.U32 UR7, UR8, 0xb, URZ ;  /* 0x0000000b08077899 */ /* 0x000fe4000800063f */
[----:B------:R-:W-:Y:S02]  /*b470*/  ULOP3.LUT UR8, UR8, 0xfffffffe, URZ, 0xc0, !UPT ;  /* 0xfffffffe08087892 */ /* 0x000fe4000f8ec03f */
[----:B------:R-:W-:Y:S01]  /*b480*/  UISETP.GT.U32.AND UP0, UPT, UR10, 0xffff, UPT ;  /* 0x0000ffff0a00788c */ /* 0x000fe2000bf04070 */
[----:B------:R-:W-:Y:S01]  /*b490*/  VIADD R8, R3, 0x1 ;  /* 0x0000000103087836 */ /* 0x000fe20000000000 */
[----:B------:R-:W-:-:S02]  /*b4a0*/  USHF.L.U32 UR11, UR15, UR8, URZ ;  /* 0x000000080f0b7299 */ /* 0x000fc4000800063f */
[----:B------:R-:W-:Y:S02]  /*b4b0*/  ULOP3.LUT UR12, UR8, 0x1, URZ, 0xfc, !UPT ;  /* 0x00000001080c7892 */ /* 0x000fe4000f8efc3f */
[----:B------:R-:W-:Y:S02]  /*b4c0*/  UIMAD.WIDE.U32 UR8, UR9, UR14, URZ ;  /* 0x0000000e090872a5 */ /* 0x000fe4000f8e003f */
[----:B------:R-:W-:Y:S01]  /*b4d0*/  USEL UR10, UR10, 0xffff, !UP0 ;  /* 0x0000ffff0a0a7887 */ /* 0x000fe2000c000000 */
[----:B------:R-:W-:Y:S01]  /*b4e0*/  ULDC UR14, c[0x0][0x14] ;  /* 0x00000500000e7ab9 */ /* 0x000fe20000000800 */
[----:B------:R-:W-:Y:S02]  /*b4f0*/  USHF.L.U32 UR12, UR15, UR12, URZ ;  /* 0x0000000c0f0c7299 */ /* 0x000fe4000800063f */
[----:B------:R-:W-:Y:S02]  /*b500*/  UIMAD.WIDE.U32 UR26, UR8, UR14, URZ ;  /* 0x0000000e081a72a5 */ /* 0x000fe4000f8e003f */
[----:B------:R-:W-:-:S02]  /*b510*/  UIMAD UR21, UR9, UR14, URZ ;  /* 0x0000000e091572a4 */ /* 0x000fc4000f8e023f */
[----:B------:R-:W-:Y:S02]  /*b520*/  ULOP3.LUT UR10, UR10, 0xffff, URZ, 0xc0, !UPT ;  /* 0x0000ffff0a0a7892 */ /* 0x000fe4000f8ec03f */
[----:B------:R-:W-:Y:S02]  /*b530*/  ULOP3.LUT UR6, UR6, 0x40, URZ, 0xc0, !UPT ;  /* 0x0000004006067892 */ /* 0x000fe4000f8ec03f */
[----:B------:R-:W-:Y:S02]  /*b540*/  ULOP3.LUT UR7, UR7, 0x800, URZ, 0xc0, !UPT ;  /* 0x0000080007077892 */ /* 0x000fe4000f8ec03f */
[----:B------:R-:W-:Y:S02]  /*b550*/  ULOP3.LUT UR19, UR11, UR12, URZ, 0xfc, !UPT ;  /* 0x0000000c0b137292 */ /* 0x000fe4000f8efc3f */
[----:B------:R-:W-:Y:S02]  /*b560*/  UIADD3 UR21, UR27, UR21, URZ ;  /* 0x000000151b157290 */ /* 0x000fe4000fffe03f */
[----:B------:R-:W-:-:S12]  /*b570*/  USHF.L.U32 UR18, UR18, UR10, URZ ;  /* 0x0000000a12127299 */ /* 0x000fd8000800063f */
.L_x_306:
[----:B------:R-:W-:-:S03]  /*b580*/  UMOV UR8, 0xffffffff ;  /* 0xffffffff00087882 */ /* 0x000fc60000000000 */
[----:B------:R-:W-:Y:S05]  /*b590*/  BRA.DIV UR8, `(.L_x_296) ;  /* 0x0000001208607947 */ /* 0x000fea000b800000 */
[----:B------:R-:W-:-:S13]  /*b5a0*/  ELECT P6, URZ, PT ;  /* 0x00000000003f782f */ /* 0x000fda00038c0000 */
.L_x_322:
[----:B------:R-:W0:Y:S01]  /*b5b0*/  LDC R4, c[0x0][0x28c] ;  /* 0x0000a300ff047b82 */ /* 0x000e220000000800 */
[----:B------:R-:W-:Y:S01]  /*b5c0*/  BSSY B1, `(.L_x_297) ;  /* 0x000003c000017945 */ /* 0x000fe20003800000 */
[----:B0-----:R-:W-:-:S13]  /*b5d0*/  ISETP.LT.OR P6, PT, R4, 0x1, !P6 ;  /* 0x000000010400780c */ /* 0x001fda00077c1670 */
[----:B------:R-:W-:Y:S05]  /*b5e0*/  @P6 BRA `(.L_x_298) ;  /* 0x0000000000e46947 */ /* 0x000fea0003800000 */
[----:B------:R-:W-:Y:S01]  /*b5f0*/  LEA R11, R11, UR25, 0x1 ;  /* 0x000000190b0b7c11 */ /* 0x000fe2000f8e08ff */
[----:B------:R-:W-:Y:S01]  /*b600*/  IMAD.MOV.U32 R21, RZ, RZ, RZ ;  /* 0x000000ffff157224 */ /* 0x000fe200078e00ff */
[----:B------:R-:W-:Y:S01]  /*b610*/  LEA R20, R20, UR6, 0x7 ;  /* 0x0000000614147c11 */ /* 0x000fe2000f8e38ff */
[----:B------:R-:W-:Y:S01]  /*b620*/  IMAD.MOV.U32 R4, RZ, RZ, R8 ;  /* 0x000000ffff047224 */ /* 0x000fe200078e0008 */
[----:B------:R-:W-:Y:S01]  /*b630*/  MOV R6, R12 ;  /* 0x0000000c00067202 */ /* 0x000fe20000000f00 */
[----:B------:R-:W-:Y:S02]  /*b640*/  IMAD.MOV.U32 R5, RZ, RZ, R0 ;  /* 0x000000ffff057224 */ /* 0x000fe400078e0000 */
[----:B------:R-:W-:-:S07]  /*b650*/  IMAD.SHL.U32 R15, R11, 0x80, RZ ;  /* 0x000000800b0f7824 */ /* 0x000fce00078e00ff */
.L_x_301:
[----:B------:R-:W0:Y:S01]  /*b660*/  S2R R14, SR_CgaCtaId ;  /* 0x00000000000e7919 */ /* 0x000e220000008800 */
[----:B------:R-:W-:Y:S02]  /*b670*/  MOV R7, 0x400 ;  /* 0x0000040000077802 */ /* 0x000fe40000000f00 */
[----:B------:R-:W-:-:S13]  /*b680*/  LOP3.LUT P1, RZ, R18, 0x7f, RZ, 0xc0, !PT ;  /* 0x0000007f12ff7812 */ /* 0x000fda000782c0ff */
[----:B------:R-:W1:Y:S01]  /*b690*/  @!P1 LDC R11, c[0x0][0x500] ;  /* 0x00014000ff0b9b82 */ /* 0x000e620000000800 */
[----:B0-----:R-:W-:Y:S02]  /*b6a0*/  LEA R22, R14, R7, 0x18 ;  /* 0x000000070e167211 */ /* 0x001fe400078ec0ff */
[----:B------:R-:W-:-:S03]  /*b6b0*/  SHF.L.U32 R7, R5, 0x1f, RZ ;  /* 0x0000001f05077819 */ /* 0x000fc600000006ff */
[----:B------:R-:W-:-:S04]  /*b6c0*/  IMAD R14, R6, 0x8, R22 ;  /* 0x00000008060e7824 */ /* 0x000fc800078e0216 */
[----:B------:R-:W0:Y:S02]  /*b6d0*/  SYNCS.PHASECHK.TRANS64.TRYWAIT P0, [R14+URZ+0x48], R7 ;  /* 0x000048070e0075a7 */ /* 0x000e24000800017f */
[----:B01----:R-:W-:Y:S05]  /*b6e0*/  @!P0 BRA `(.L_x_299) ;  /* 0x00000010002c8947 */ /* 0x003fea0003800000 */
.L_x_323:
[----:B0-----:R-:W-:Y:S01]  /*b6f0*/  PRMT R7, R9, 0x9910, RZ ;  /* 0x0000991009077816 */ /* 0x001fe200000000ff */
[----:B------:R0:W-:Y:S03]  /*b700*/  @!P1 SYNCS.ARRIVE.TRANS64 RZ, [R14+URZ], R11 ;  /* 0x0000000b0eff99a7 */ /* 0x0001e6000800003f */
[----:B------:R-:W-:-:S13]  /*b710*/  ISETP.NE.AND P0, PT, R7, 0x2, PT ;  /* 0x000000020700780c */ /* 0x000fda0003f05270 */
[----:B0-----:R-:W-:Y:S05]  /*b720*/  @P0 BRA `(.L_x_300) ;  /* 0x0000000000040947 */ /* 0x001fea0003800000 */
[----:B------:R-:W-:Y:S01]  /*b730*/  BPT.TRAP 0x1 ;  /* 0x000000040000795c */ /* 0x000fe20000300000 */
.L_x_300:
[----:B------:R-:W-:Y:S01]  /*b740*/  LEA R7, R6, UR25, 0x1 ;  /* 0x0000001906077c11 */ /* 0x000fe2000f8e08ff */
[----:B------:R-:W-:Y:S01]  /*b750*/  VIADD R4, R4, 0xffffffff ;  /* 0xffffffff04047836 */ /* 0x000fe20000000000 */
[----:B------:R-:W-:Y:S01]  /*b760*/  R2UR UR23, R15 ;  /* 0x000000000f1772ca */ /* 0x000fe200000e0000 */
[----:B------:R-:W-:Y:S01]  /*b770*/  UIADD3 UR14, UP0, UR28, 0xf0, URZ ;  /* 0x000000f01c0e7890 */ /* 0x000fe2000ff1e03f */
[----:B------:R-:W-:Y:S01]  /*b780*/  R2UR UR9, R14 ;  /* 0x000000000e0972ca */ /* 0x000fe200000e0000 */
[----:B------:R-:W-:Y:S01]  /*b790*/  IMAD.SHL.U32 R7, R7, 0x1000, RZ ;  /* 0x0000100007077824 */ /* 0x000fe200078e00ff */
[----:B------:R-:W-:Y:S01]  /*b7a0*/  R2UR UR10, R21 ;  /* 0x00000000150a72ca */ /* 0x000fe200000e0000 */
[----:B------:R-:W-:Y:S01]  /*b7b0*/  UIADD3 UR32, UP1, UR28, 0x1f0, URZ ;  /* 0x000001f01c207890 */ /* 0x000fe2000ff3e03f */
[----:B------:R-:W-:Y:S01]  /*b7c0*/  R2UR UR12, R13 ;  /* 0x000000000d0c72ca */ /* 0x000fe200000e0000 */
[--C-:B------:R-:W-:Y:S01]  /*b7d0*/  IMAD R11, R7, 0x2, R22.reuse ;  /* 0x00000002070b7824 */ /* 0x100fe200078e0216 */
[----:B------:R-:W-:Y:S01]  /*b7e0*/  LEA R7, R6, UR7, 0xc ;  /* 0x0000000706077c11 */ /* 0x000fe2000f8e60ff */
[----:B------:R-:W-:Y:S01]  /*b7f0*/  UIADD3.X UR15, URZ, UR29, URZ, UP0, !UPT ;  /* 0x0000001d3f0f7290 */ /* 0x000fe200087fe43f */
[----:B------:R-:W-:Y:S01]  /*b800*/  R2UR UR24, R20 ;  /* 0x00000000141872ca */ /* 0x000fe200000e0000 */
[----:B------:R-:W-:Y:S01]  /*b810*/  UPRMT UR20, URZ, 0x5410, UR18 ;  /* 0x000054103f147896 */ /* 0x000fe20008000012 */
[----:B------:R-:W-:Y:S01]  /*b820*/  R2UR UR8, R11 ;  /* 0x000000000b0872ca */ /* 0x000fe200000e0000 */
[----:B------:R-:W-:Y:S01]  /*b830*/  IMAD R7, R7, 0x2, R22 ;  /* 0x0000000207077824 */ /* 0x000fe200078e0216 */
[----:B------:R-:W-:Y:S01]  /*b840*/  ISETP.GT.AND P1, PT, R4, 0x1, PT ;  /* 0x000000010400780c */ /* 0x000fe20003f24270 */
[----:B------:R-:W-:Y:S01]  /*b850*/  VIADD R6, R6, 0x1 ;  /* 0x0000000106067836 */ /* 0x000fe20000000000 */
[----:B------:R-:W-:Y:S01]  /*b860*/  UPRMT UR30, URZ, 0x5410, UR19 ;  /* 0x000054103f1e7896 */ /* 0x000fe20008000013 */
[----:B------:R-:W-:Y:S01]  /*b870*/  VIADD R21, R21, 0x20 ;  /* 0x0000002015157836 */ /* 0x000fe20000000000 */
[----:B------:R-:W-:Y:S01]  /*b880*/  R2UR UR11, R7 ;  /* 0x00000000070b72ca */ /* 0x000fe200000e0000 */
[----:B------:R-:W-:Y:S01]  /*b890*/  UIADD3.X UR33, URZ, UR29, URZ, UP1, !UPT ;  /* 0x0000001d3f217290 */ /* 0x000fe20008ffe43f */
[----:B------:R-:W-:Y:S01]  /*b8a0*/  ISETP.NE.AND P0, PT, R6, 0x9, PT ;  /* 0x000000090600780c */ /* 0x000fe20003f05270 */
[----:B------:R-:W-:Y:S01]  /*b8b0*/  UMOV UR16, 0x0 ;  /* 0x0000000000107882 */ /* 0x000fe20000000000 */
[----:B------:R-:W-:-:S02]  /*b8c0*/  UMOV UR17, 0x10000000 ;  /* 0x1000000000117882 */ /* 0x000fc40000000000 */
[----:B------:R-:W-:Y:S01]  /*b8d0*/  SEL R14, RZ, 0x1, P0 ;  /* 0x00000001ff0e7807 */ /* 0x000fe20000000000 */
[----:B------:R-:W-:Y:S01]  /*b8e0*/  UIADD3 UR8, UR8, 0x180, URZ ;  /* 0x0000018008087890 */ /* 0x000fe2000fffe03f */
[----:B------:R-:W-:Y:S02]  /*b8f0*/  SEL R6, R6, RZ, P0 ;  /* 0x000000ff06067207 */ /* 0x000fe40000000000 */
[----:B------:R-:W-:-:S03]  /*b900*/  LOP3.LUT R5, R5, R14, RZ, 0x3c, !PT ;  /* 0x0000000e05057212 */ /* 0x000fc600078e3cff */
[----:B------:R-:W-:-:S03]  /*b910*/  UIADD3 UR22, UR11, 0x24180, URZ ;  /* 0x000241800b167890 */ /* 0x000fc6000fffe03f */
[----:B------:R-:W-:Y:S02]  /*b920*/  UMOV UR11, UR23 ;  /* 0x00000017000b7c82 */ /* 0x000fe40008000000 */
[----:B------:R0:W-:Y:S02]  /*b930*/  UTMALDG.3D.MULTICAST [UR8], [UR14], UR20, desc[UR16] ;  /* 0x000010080e0073b4 */ /* 0x0001e40008011814 */
[----:B0-----:R-:W-:Y:S01]  /*b940*/  UMOV UR8, UR22 ;  /* 0x0000001600087c82 */ /* 0x001fe20008000000 */
[----:B------:R-:W-:Y:S02]  /*b950*/  UMOV UR11, UR24 ;  /* 0x00000018000b7c82 */ /* 0x000fe40008000000 */
[----:B------:R0:W-:Y:S02]  /*b960*/  UTMALDG.3D.MULTICAST [UR8], [UR32], UR30, desc[UR16] ;  /* 0x00001008200073b4 */ /* 0x0001e4000801181e */
[----:B0-----:R-:W-:Y:S05]  /*b970*/  @P1 BRA `(.L_x_301) ;  /* 0xfffffffc00381947 */ /* 0x001fea000383ffff */
.L_x_298:
[----:B------:R-:W-:Y:S05]  /*b980*/  BSYNC B1 ;  /* 0x0000000000017941 */ /* 0x000fea0003800000 */
.L_x_297:
[----:B------:R-:W-:Y:S01]  /*b990*/  LOP3.LUT P1, RZ, R10, 0xff, RZ, 0xc0, !PT ;  /* 0x000000ff0aff7812 */ /* 0x000fe2000782c0ff */
[C---:B------:R-:W-:Y:S01]  /*b9a0*/  IMAD.IADD R12, R3.reuse, 0x1, R12 ;  /* 0x00000001030c7824 */ /* 0x040fe200078e020c */
[----:B------:R-:W-:Y:S01]  /*b9b0*/  ULDC.64 UR8, c[0x0][0x650] ;  /* 0x0001940000087ab9 */ /* 0x000fe20000000a00 */
[C---:B------:R-:W-:Y:S01]  /*b9c0*/  ISETP.GE.U32.AND P2, PT, R3.reuse, 0x9, PT ;  /* 0x000000090300780c */ /* 0x040fe20003f46070 */
[----:B------:R-:W-:Y:S01]  /*b9d0*/  BSSY B1, `(.L_x_302) ;  /* 0x000006a000017945 */ /* 0x000fe20003800000 */
[----:B------:R-:W-:Y:S01]  /*b9e0*/  MOV R11, 0xffffffff ;  /* 0xffffffff000b7802 */ /* 0x000fe20000000f00 */
[----:B------:R-:W-:Y:S01]  /*b9f0*/  IMAD.MOV.U32 R20, RZ, RZ, -0x1 ;  /* 0xffffffffff147424 */ /* 0x000fe200078e00ff */
[----:B------:R-:W-:Y:S01]  /*ba00*/  ISETP.GT.U32.AND P0, PT, R12, 0x8, PT ;  /* 0x000000080c00780c */ /* 0x000fe20003f04070 */
[----:B------:R-:W-:Y:S01]  /*ba10*/  IMAD.MOV.U32 R13, RZ, RZ, -0x1 ;  /* 0xffffffffff0d7424 */ /* 0x000fe200078e00ff */
[----:B------:R-:W-:Y:S02]  /*ba20*/  PRMT R10, RZ, 0x7610, R10 ;  /* 0x00007610ff0a7816 */ /* 0x000fe4000000000a */
[----:B------:R-:W-:-:S02]  /*ba30*/  ISETP.LT.U32.AND P0, PT, R3, 0x9, P0 ;  /* 0x000000090300780c */ /* 0x000fc40000701070 */
[----:B------:R-:W0:Y:S01]  /*ba40*/  @P1 S2R R5, SR_CgaCtaId ;  /* 0x0000000000051919 */ /* 0x000e220000008800 */
[----:B------:R-:W-:-:S04]  /*ba50*/  @P1 MOV R4, 0x400 ;  /* 0x0000040000041802 */ /* 0x000fc80000000f00 */
[----:B0-----:R-:W-:Y:S01]  /*ba60*/  @P1 LEA R6, R5, R4, 0x18 ;  /* 0x0000000405061211 */ /* 0x001fe200078ec0ff */
[----:B------:R-:W-:-:S03]  /*ba70*/  IMAD.WIDE.U32 R4, R12, 0x38e38e39, RZ ;  /* 0x38e38e390c047825 */ /* 0x000fc600078e00ff */
[----:B------:R0:W-:Y:S01]  /*ba80*/  @P1 SYNCS.ARRIVE.TRANS64.A1T0 RZ, [R6+URZ+0xa8], RZ ;  /* 0x0000a8ff06ff19a7 */ /* 0x0001e2000810003f */
[----:B------:R-:W-:Y:S02]  /*ba90*/  IADD3 R16, P1, R16, UR26, RZ ;  /* 0x0000001a10107c10 */ /* 0x000fe4000ff3e0ff */
[----:B------:R-:W-:Y:S02]  /*baa0*/  SHF.R.U32.HI R7, RZ, 0x1, R5 ;  /* 0x00000001ff077819 */ /* 0x000fe40000011605 */
[----:B------:R-:W-:Y:S02]  /*bab0*/  SEL R5, RZ, 0x1, !P0 ;  /* 0x00000001ff057807 */ /* 0x000fe40004000000 */
[----:B------:R-:W-:Y:S01]  /*bac0*/  IADD3.X R17, R17, UR21, RZ, P1, !PT ;  /* 0x0000001511117c10 */ /* 0x000fe20008ffe4ff */
[----:B------:R-:W-:Y:S01]  /*bad0*/  IMAD R12, R7, -0x9, R12 ;  /* 0xfffffff7070c7824 */ /* 0x000fe200078e020c */
[----:B------:R-:W-:Y:S02]  /*bae0*/  ISETP.GE.U32.AND P0, PT, R16, UR8, PT ;  /* 0x0000000810007c0c */ /* 0x000fe4000bf06070 */
[----:B------:R-:W-:-:S02]  /*baf0*/  LOP3.LUT R0, R0, R5, RZ, 0x3c, !PT ;  /* 0x0000000500007212 */ /* 0x000fc400078e3cff */
[----:B------:R-:W-:Y:S02]  /*bb00*/  ISETP.GE.U32.AND.EX P0, PT, R17, UR9, PT, P0 ;  /* 0x0000000911007c0c */ /* 0x000fe4000bf06100 */
[----:B------:R-:W-:Y:S02]  /*bb10*/  @P2 LOP3.LUT R0, R0, 0x1, R7, 0x78, !PT ;  /* 0x0000000100002812 */ /* 0x000fe400078e7807 */
[----:B------:R-:W-:-:S09]  /*bb20*/  PRMT R4, RZ, 0x7610, R4 ;  /* 0x00007610ff047816 */ /* 0x000fd20000000004 */
[----:B0-----:R-:W-:Y:S05]  /*bb30*/  @P0 BRA `(.L_x_303) ;  /* 0x00000004004c0947 */ /* 0x001fea0003800000 */
[----:B------:R-:W0:Y:S01]  /*bb40*/  S2R R14, SR_CTAID.X ;  /* 0x00000000000e7919 */ /* 0x000e220000002500 */
[----:B------:R-:W-:Y:S01]  /*bb50*/  ULDC.64 UR8, c[0x0][0x628] ;  /* 0x00018a0000087ab9 */ /* 0x000fe20000000a00 */
[----:B------:R-:W1:Y:S01]  /*bb60*/  LDC R15, c[0x0][0x144] ;  /* 0x00005100ff0f7b82 */ /* 0x000e620000000800 */
[----:B------:R-:W-:Y:S01]  /*bb70*/  ISETP.NE.U32.AND P0, PT, RZ, UR8, PT ;  /* 0x00000008ff007c0c */ /* 0x000fe2000bf05070 */
[----:B------:R-:W2:Y:S01]  /*bb80*/  S2R R11, SR_CTAID.Y ;  /* 0x00000000000b7919 */ /* 0x000ea20000002600 */
[----:B------:R-:W-:Y:S01]  /*bb90*/  ULDC UR10, c[0x0][0x150] ;  /* 0x00005400000a7ab9 */ /* 0x000fe20000000800 */
[----:B------:R-:W-:Y:S01]  /*bba0*/  ULDC UR11, c[0x0][0x630] ;  /* 0x00018c00000b7ab9 */ /* 0x000fe20000000800 */
[----:B------:R-:W-:Y:S01]  /*bbb0*/  ISETP.NE.AND.EX P0, PT, RZ, UR9, PT, P0 ;  /* 0x00000009ff007c0c */ /* 0x000fe2000bf05300 */
[----:B------:R-:W-:Y:S01]  /*bbc0*/  IMAD.MOV.U32 R4, RZ, RZ, R16 ;  /* 0x000000ffff047224 */ /* 0x000fe200078e0010 */
[----:B0-----:R-:W-:-:S05]  /*bbd0*/  I2FP.F32.U32 R5, R14 ;  /* 0x0000000e00057245 */ /* 0x001fca0000201000 */
[----:B------:R-:W-:Y:S01]  /*bbe0*/  FMUL R20, R5, UR10 ;  /* 0x0000000a05147c20 */ /* 0x000fe20008400000 */
[----:B------:R-:W-:-:S05]  /*bbf0*/  IMAD.MOV.U32 R5, RZ, RZ, R17 ;  /* 0x000000ffff057224 */ /* 0x000fca00078e0011 */
[----:B--2---:R-:W-:Y:S05]  /*bc00*/  @!P0 BRA `(.L_x_304) ;  /* 0x0000000000288947 */ /* 0x004fea0003800000 */
[----:B------:R-:W-:Y:S02]  /*bc10*/  ULDC UR10, c[0x0][0x634] ;  /* 0x00018d00000a7ab9 */ /* 0x000fe40000000800 */
[----:B------:R-:W-:-:S05]  /*bc20*/  IADD3 R5, P0, R16, UR10, RZ ;  /* 0x0000000a10057c10 */ /* 0x000fca000ff1e0ff */
[----:B------:R-:W-:-:S04]  /*bc30*/  IMAD.X R13, RZ, RZ, R17, P0 ;  /* 0x000000ffff0d7224 */ /* 0x000fc800000e0611 */
[----:B------:R-:W-:-:S04]  /*bc40*/  IMAD.WIDE.U32 R6, R13, UR8, RZ ;  /* 0x000000080d067c25 */ /* 0x000fc8000f8e00ff */
[----:B------:R-:W-:-:S04]  /*bc50*/  IMAD.WIDE.U32 R6, P0, R5, UR9, R6 ;  /* 0x0000000905067c25 */ /* 0x000fc8000f800006 */
[----:B------:R-:W-:-:S04]  /*bc60*/  IMAD.WIDE.U32 R4, R5, UR8, RZ ;  /* 0x0000000805047c25 */ /* 0x000fc8000f8e00ff */
[----:B------:R-:W-:Y:S01]  /*bc70*/  IMAD.MOV.U32 R4, RZ, RZ, R7 ;  /* 0x000000ffff047224 */ /* 0x000fe200078e0007 */
[----:B------:R-:W-:Y:S01]  /*bc80*/  IADD3 RZ, P1, R5, R6, RZ ;  /* 0x0000000605ff7210 */ /* 0x000fe20007f3e0ff */
[----:B------:R-:W-:-:S04]  /*bc90*/  IMAD.X R5, RZ, RZ, RZ, P0 ;  /* 0x000000ffff057224 */ /* 0x000fc800000e06ff */
[----:B------:R-:W-:-:S08]  /*bca0*/  IMAD.WIDE.U32.X R4, R13, UR9, R4, P1 ;  /* 0x000000090d047c25 */ /* 0x000fd000088e0404 */
.L_x_304:
[--C-:B------:R-:W-:Y:S01]  /*bcb0*/  SHF.R.U64 R13, R4, UR11, R5.reuse ;  /* 0x0000000b040d7c19 */ /* 0x100fe20008001205 */
[----:B------:R-:W0:Y:S01]  /*bcc0*/  F2I.U32.TRUNC.NTZ R20, R20 ;  /* 0x0000001400147305 */ /* 0x000e22000020f000 */
[----:B------:R-:W-:Y:S01]  /*bcd0*/  SHF.R.U32.HI R4, RZ, UR11, R5 ;  /* 0x0000000bff047c19 */ /* 0x000fe20008011605 */
[----:B------:R-:W-:Y:S01]  /*bce0*/  ULDC.64 UR8, c[0x0][0x620] ;  /* 0x0001880000087ab9 */ /* 0x000fe20000000a00 */
[----:B------:R-:W-:Y:S01]  /*bcf0*/  IADD3 R7, P0, RZ, -R13, RZ ;  /* 0x8000000dff077210 */ /* 0x000fe20007f1e0ff */
[----:B------:R-:W-:Y:S01]  /*bd00*/  ULDC.64 UR10, c[0x0][0x640] ;  /* 0x00019000000a7ab9 */ /* 0x000fe20000000a00 */
[----:B------:R-:W2:Y:S03]  /*bd10*/  LDC R22, c[0x0][0x148] ;  /* 0x00005200ff167b82 */ /* 0x000ea60000000800 */
[----:B------:R-:W-:Y:S01]  /*bd20*/  IMAD.X R4, RZ, RZ, ~R4, P0 ;  /* 0x000000ffff047224 */ /* 0x000fe200000e0e04 */
[----:B------:R-:W-:-:S03]  /*bd30*/  ISETP.NE.U32.AND P0, PT, RZ, UR10, PT ;  /* 0x0000000aff007c0c */ /* 0x000fc6000bf05070 */
[----:B------:R-:W-:Y:S01]  /*bd40*/  IMAD R6, R4, UR8, RZ ;  /* 0x0000000804067c24 */ /* 0x000fe2000f8e02ff */
[----:B------:R-:W-:Y:S01]  /*bd50*/  ISETP.NE.AND.EX P0, PT, RZ, UR11, PT, P0 ;  /* 0x0000000bff007c0c */ /* 0x000fe2000bf05300 */
[----:B------:R-:W-:Y:S01]  /*bd60*/  IMAD.WIDE.U32 R4, R7, UR8, R16 ;  /* 0x0000000807047c25 */ /* 0x000fe2000f8e0010 */
[----:B------:R-:W-:-:S03]  /*bd70*/  ULDC UR8, c[0x0][0x618] ;  /* 0x0001860000087ab9 */ /* 0x000fc60000000800 */
[----:B------:R-:W-:Y:S01]  /*bd80*/  IMAD R7, R7, UR9, R6 ;  /* 0x0000000907077c24 */ /* 0x000fe2000f8e0206 */
[----:B------:R-:W-:Y:S01]  /*bd90*/  ULDC UR9, c[0x0][0x154] ;  /* 0x0000550000097ab9 */ /* 0x000fe20000000800 */
[----:B0-----:R-:W-:-:S03]  /*bda0*/  IMAD.MOV R6, RZ, RZ, -R20 ;  /* 0x000000ffff067224 */ /* 0x001fc600078e0a14 */
[----:B------:R-:W-:Y:S01]  /*bdb0*/  IADD3 R5, R5, R7, RZ ;  /* 0x0000000705057210 */ /* 0x000fe20007ffe0ff */
[----:B-1----:R-:W-:Y:S01]  /*bdc0*/  IMAD R14, R15, R6, R14 ;  /* 0x000000060f0e7224 */ /* 0x002fe200078e020e */
[----:B------:R-:W-:Y:S02]  /*bdd0*/  I2FP.F32.U32 R6, R11 ;  /* 0x0000000b00067245 */ /* 0x000fe40000201000 */
[--C-:B------:R-:W-:Y:S02]  /*bde0*/  SHF.R.U64 R15, R4, UR8, R5.reuse ;  /* 0x00000008040f7c19 */ /* 0x100fe40008001205 */
[----:B------:R-:W-:Y:S01]  /*bdf0*/  SHF.R.U32.HI R4, RZ, UR8, R5 ;  /* 0x00000008ff047c19 */ /* 0x000fe20008011605 */
[----:B------:R-:W-:Y:S01]  /*be00*/  FMUL R6, R6, UR9 ;  /* 0x0000000906067c20 */ /* 0x000fe20008400000 */
[----:B------:R-:W-:Y:S02]  /*be10*/  ULDC UR8, c[0x0][0x608] ;  /* 0x0001820000087ab9 */ /* 0x000fe40000000800 */
[--C-:B------:R-:W-:Y:S01]  /*be20*/  SHF.R.U64 R21, R15, UR8, R4.reuse ;  /* 0x000000080f157c19 */ /* 0x100fe20008001204 */
[----:B------:R0:W1:Y:S01]  /*be30*/  F2I.U32.TRUNC.NTZ R24, R6 ;  /* 0x0000000600187305 */ /* 0x000062000020f000 */
[----:B------:R-:W-:Y:S01]  /*be40*/  SHF.R.U32.HI R4, RZ, UR8, R4 ;  /* 0x00000008ff047c19 */ /* 0x000fe20008011604 */
[----:B------:R-:W-:-:S03]  /*be50*/  ULDC UR8, c[0x0][0x658] ;  /* 0x0001960000087ab9 */ /* 0x000fc60000000800 */
[--C-:B------:R-:W-:Y:S02]  /*be60*/  SHF.R.U64 R20, R21, UR8, R4.reuse ;  /* 0x0000000815147c19 */ /* 0x100fe40008001204 */
[----:B------:R-:W-:-:S03]  /*be70*/  SHF.R.U32.HI R23, RZ, UR8, R4 ;  /* 0x00000008ff177c19 */ /* 0x000fc60008011604 */
[----:B------:R-:W-:Y:S02]  /*be80*/  IMAD.MOV.U32 R4, RZ, RZ, R20 ;  /* 0x000000ffff047224 */ /* 0x000fe400078e0014 */
[----:B------:R-:W-:Y:S01]  /*be90*/  IMAD.MOV.U32 R5, RZ, RZ, R23 ;  /* 0x000000ffff057224 */ /* 0x000fe200078e0017 */
[----:B0-----:R-:W-:Y:S06]  /*bea0*/  @!P0 BRA `(.L_x_305) ;  /* 0x0000000000288947 */ /* 0x001fec0003800000 */
        /* <DEDUP_REMOVED lines=10> */
.L_x_305:
[----:B------:R-:W-:Y:S01]  /*bf50*/  ISETP.NE.AND P0, PT, R2, 0x1, PT ;  /* 0x000000010200780c */ /* 0x000fe20003f05270 */
[----:B------:R-:W-:Y:S01]  /*bf60*/  ULDC UR8, c[0x0][0x648] ;  /* 0x0001920000087ab9 */ /* 0x000fe20000000800 */
[----:B-1----:R-:W-:Y:S01]  /*bf70*/  IMAD.MOV R24, RZ, RZ, -R24 ;  /* 0x000000ffff187224 */ /* 0x002fe200078e0a18 */
[----:B------:R-:W-:Y:S01]  /*bf80*/  SHF.R.U64 R4, R4, UR8, R5 ;  /* 0x0000000804047c19 */ /* 0x000fe20008001205 */
[----:B------:R-:W-:Y:S01]  /*bf90*/  ULDC UR8, c[0x0][0x638] ;  /* 0x00018e0000087ab9 */ /* 0x000fe20000000800 */
[----:B------:R-:W-:Y:S01]  /*bfa0*/  LOP3.LUT R21, R21, UR13, RZ, 0xc0, !PT ;  /* 0x0000000d15157c12 */ /* 0x000fe2000f8ec0ff */
[----:B------:R-:W-:Y:S02]  /*bfb0*/  ULDC UR9, c[0x0][0x610] ;  /* 0x0001840000097ab9 */ /* 0x000fe40000000800 */
[----:B------:R-:W-:Y:S02]  /*bfc0*/  IMAD.MOV R5, RZ, RZ, -R4 ;  /* 0x000000ffff057224 */ /* 0x000fe400078e0a04 */
[----:B------:R-:W-:-:S02]  /*bfd0*/  IMAD R21, R4, UR5, R21 ;  /* 0x0000000504157c24 */ /* 0x000fc4000f8e0215 */
[----:B------:R-:W-:Y:S01]  /*bfe0*/  IMAD R20, R5, UR8, R20 ;  /* 0x0000000805147c24 */ /* 0x000fe2000f8e0214 */
[----:B------:R-:W-:Y:S01]  /*bff0*/  ULDC UR8, c[0x0][0x600] ;  /* 0x0001800000087ab9 */ /* 0x000fe20000000800 */
[----:B--2---:R-:W-:Y:S01]  /*c000*/  @P0 IMAD R14, R22, R24, R11 ;  /* 0x00000018160e0224 */ /* 0x004fe200078e020b */
[----:B------:R-:W-:Y:S01]  /*c010*/  LOP3.LUT R11, R15, UR4, RZ, 0xc0, !PT ;  /* 0x000000040f0b7c12 */ /* 0x000fe2000f8ec0ff */
[----:B------:R-:W-:Y:S02]  /*c020*/  IMAD.MOV.U32 R4, RZ, RZ, 0x1 ;  /* 0x00000001ff047424 */ /* 0x000fe400078e00ff */
[----:B------:R-:W-:Y:S02]  /*c030*/  IMAD R14, R21, UR9, R14 ;  /* 0x00000009150e7c24 */ /* 0x000fe4000f8e020e */
[----:B------:R-:W-:-:S05]  /*c040*/  IMAD R11, R20, UR8, R11 ;  /* 0x00000008140b7c24 */ /* 0x000fca000f8e020b */
[----:B------:R-:W-:Y:S02]  /*c050*/  SEL R20, R11, R14, !P0 ;  /* 0x0000000e0b147207 */ /* 0x000fe40004000000 */
[----:B------:R-:W-:-:S07]  /*c060*/  SEL R11, R14, R11, !P0 ;  /* 0x0000000b0e0b7207 */ /* 0x000fce0004000000 */
.L_x_303:
[----:B------:R-:W-:Y:S05]  /*c070*/  BSYNC B1 ;  /* 0x0000000000017941 */ /* 0x000fea0003800000 */
.L_x_302:
[----:B------:R-:W-:-:S13]  /*c080*/  LOP3.LUT P0, RZ, R4, 0xff, RZ, 0xc0, !PT ;  /* 0x000000ff04ff7812 */ /* 0x000fda000780c0ff */
[----:B------:R-:W-:Y:S05]  /*c090*/  @P0 BRA `(.L_x_306) ;  /* 0xfffffff400380947 */ /* 0x000fea000383ffff */
[----:B------:R-:W-:Y:S05]  /*c0a0*/  BSYNC B0 ;  /* 0x0000000000007941 */ /* 0x000fea0003800000 */
.L_x_295:
[----:B------:R-:W-:-:S03]  /*c0b0*/  UMOV UR8, 0xffffffff ;  /* 0xffffffff00087882 */ /* 0x000fc60000000000 */
[----:B------:R-:W-:Y:S05]  /*c0c0*/  BRA.DIV UR8, `(.L_x_307) ;  /* 0x0000000608c87947 */ /* 0x000fea000b800000 */
[----:B------:R-:W-:-:S13]  /*c0d0*/  ELECT P6, URZ, PT ;  /* 0x00000000003f782f */ /* 0x000fda00038c0000 */
.L_x_326:
[----:B------:R-:W-:Y:S04]  /*c0e0*/  BSSY B0, `(.L_x_308) ;  /* 0x0000058000007945 */ /* 0x000fe80003800000 */
[----:B------:R-:W-:Y:S05]  /*c0f0*/  @!P6 BRA `(.L_x_309) ;  /* 0x000000040058e947 */ /* 0x000fea0003800000 */
[----:B------:R-:W-:-:S04]  /*c100*/  LOP3.LUT R19, R19, 0x2, RZ, 0xfc, !PT ;  /* 0x0000000213137812 */ /* 0x000fc800078efcff */
[----:B------:R-:W-:-:S13]  /*c110*/  ISETP.NE.AND P0, PT, R19, 0x3, PT ;  /* 0x000000031300780c */ /* 0x000fda0003f05270 */
[----:B------:R-:W-:Y:S05]  /*c120*/  @!P0 BRA `(.L_x_310) ;  /* 0x0000000000048947 */ /* 0x000fea0003800000 */
[----:B------:R-:W-:Y:S01]  /*c130*/  BPT.TRAP 0x1 ;  /* 0x000000040000795c */ /* 0x000fe20000300000 */
.L_x_310:
[----:B------:R-:W0:Y:S01]  /*c140*/  S2R R3, SR_CgaCtaId ;  /* 0x0000000000037919 */ /* 0x000e220000008800 */
[----:B------:R-:W-:-:S04]  /*c150*/  MOV R2, 0x400 ;  /* 0x0000040000027802 */ /* 0x000fc80000000f00 */
[----:B0-----:R-:W-:Y:S02]  /*c160*/  LEA R3, R3, R2, 0x18 ;  /* 0x0000000203037211 */ /* 0x001fe400078ec0ff */
[----:B------:R-:W-:-:S03]  /*c170*/  SHF.L.U32 R2, R0, 0x1f, RZ ;  /* 0x0000001f00027819 */ /* 0x000fc600000006ff */
[----:B------:R-:W-:-:S05]  /*c180*/  VIADD R3, R3, 0x48 ;  /* 0x0000004803037836 */ /* 0x000fca0000000000 */
[C---:B------:R-:W-:Y:S01]  /*c190*/  LEA R7, R12.reuse, R3, 0x3 ;  /* 0x000000030c077211 */ /* 0x040fe200078e18ff */
[----:B------:R-:W-:-:S03]  /*c1a0*/  VIADD R12, R12, 0x1 ;  /* 0x000000010c0c7836 */ /* 0x000fc60000000000 */
[----:B------:R-:W0:Y:S02]  /*c1b0*/  SYNCS.PHASECHK.TRANS64.TRYWAIT P0, [R7+URZ], R2 ;  /* 0x00000002070075a7 */ /* 0x000e24000800017f */
[----:B------:R-:W-:-:S04]  /*c1c0*/  ISETP.NE.AND P1, PT, R12, 0x9, PT ;  /* 0x000000090c00780c */ /* 0x000fc80003f25270 */
[----:B------:R-:W-:Y:S02]  /*c1d0*/  SEL R5, RZ, 0x1, P1 ;  /* 0x00000001ff057807 */ /* 0x000fe40000800000 */
[----:B------:R-:W-:Y:S02]  /*c1e0*/  SEL R12, R12, RZ, P1 ;  /* 0x000000ff0c0c7207 */ /* 0x000fe40000800000 */
[----:B------:R-:W-:-:S03]  /*c1f0*/  LOP3.LUT R5, R0, R5, RZ, 0x3c, !PT ;  /* 0x0000000500057212 */ /* 0x000fc600078e3cff */
[----:B------:R-:W-:Y:S01]  /*c200*/  IMAD R9, R12, 0x8, R3 ;  /* 0x000000080c097824 */ /* 0x000fe200078e0203 */
[----:B------:R-:W-:Y:S01]  /*c210*/  SHF.L.U32 R4, R5, 0x1f, RZ ;  /* 0x0000001f05047819 */ /* 0x000fe200000006ff */
[----:B0-----:R-:W-:Y:S06]  /*c220*/  @!P0 BRA `(.L_x_311) ;  /* 0x0000000400908947 */ /* 0x001fec0003800000 */
.L_x_327:
[----:B------:R-:W1:Y:S01]  /*c230*/  SYNCS.PHASECHK.TRANS64.TRYWAIT P0, [R9+URZ], R4 ;  /* 0x00000004090075a7 */ /* 0x000e62000800017f */
[----:B------:R-:W-:-:S05]  /*c240*/  VIADD R0, R12, 0x1 ;  /* 0x000000010c007836 */ /* 0x000fca0000000000 */
[----:B------:R-:W-:-:S04]  /*c250*/  ISETP.NE.AND P1, PT, R0, 0x9, PT ;  /* 0x000000090000780c */ /* 0x000fc80003f25270 */
[----:B0-----:R-:W-:Y:S02]  /*c260*/  SEL R2, RZ, 0x1, P1 ;  /* 0x00000001ff027807 */ /* 0x001fe40000800000 */
[----:B------:R-:W-:Y:S02]  /*c270*/  SEL R0, R0, RZ, P1 ;  /* 0x000000ff00007207 */ /* 0x000fe40000800000 */
[----:B------:R-:W-:-:S03]  /*c280*/  LOP3.LUT R7, R5, R2, RZ, 0x3c, !PT ;  /* 0x0000000205077212 */ /* 0x000fc600078e3cff */
[----:B------:R-:W-:Y:S01]  /*c290*/  IMAD R6, R0, 0x8, R3 ;  /* 0x0000000800067824 */ /* 0x000fe200078e0203 */
[----:B------:R-:W-:Y:S01]  /*c2a0*/  SHF.L.U32 R5, R7, 0x1f, RZ ;  /* 0x0000001f07057819 */ /* 0x000fe200000006ff */
[----:B-1----:R-:W-:Y:S06]  /*c2b0*/  @!P0 BRA `(.L_x_312) ;  /* 0x0000000400808947 */ /* 0x002fec0003800000 */
.L_x_328:
[----:B------:R-:W1:Y:S01]  /*c2c0*/  SYNCS.PHASECHK.TRANS64.TRYWAIT P0, [R6+URZ], R5 ;  /* 0x00000005060075a7 */ /* 0x000e62000800017f */
[----:B------:R-:W-:-:S05]  /*c2d0*/  VIADD R0, R0, 0x1 ;  /* 0x0000000100007836 */ /* 0x000fca0000000000 */
[----:B------:R-:W-:-:S04]  /*c2e0*/  ISETP.NE.AND P1, PT, R0, 0x9, PT ;  /* 0x000000090000780c */ /* 0x000fc80003f25270 */
[----:B------:R-:W-:Y:S02]  /*c2f0*/  SEL R2, RZ, 0x1, P1 ;  /* 0x00000001ff027807 */ /* 0x000fe40000800000 */
[----:B------:R-:W-:Y:S02]  /*c300*/  SEL R0, R0, RZ, P1 ;  /* 0x000000ff00007207 */ /* 0x000fe40000800000 */
[----:B------:R-:W-:-:S03]  /*c310*/  LOP3.LUT R7, R7, R2, RZ, 0x3c, !PT ;  /* 0x0000000207077212 */ /* 0x000fc600078e3cff */
[----:B0-----:R-:W-:Y:S01]  /*c320*/  IMAD R9, R0, 0x8, R3 ;  /* 0x0000000800097824 */ /* 0x001fe200078e0203 */
[----:B------:R-:W-:Y:S01]  /*c330*/  SHF.L.U32 R4, R7, 0x1f, RZ ;  /* 0x0000001f07047819 */ /* 0x000fe200000006ff */
[----:B-1----:R-:W-:Y:S06]  /*c340*/  @!P0 BRA `(.L_x_313) ;  /* 0x0000000400708947 */ /* 0x002fec0003800000 */
.L_x_329:
        /* <DEDUP_REMOVED lines=9> */
.L_x_330:
[----:B------:R-:W1:Y:S01]  /*c3e0*/  SYNCS.PHASECHK.TRANS64.TRYWAIT P0, [R6+URZ], R5 ;  /* 0x00000005060075a7 */ /* 0x000e62000800017f */
[----:B------:R-:W-:-:S05]  /*c3f0*/  VIADD R0, R0, 0x1 ;  /* 0x0000000100007836 */ /* 0x000fca0000000000 */
[----:B------:R-:W-:-:S04]  /*c400*/  ISETP.NE.AND P1, PT, R0, 0x9, PT ;  /* 0x000000090000780c */ /* 0x000fc80003f25270 */
[----:B------:R-:W-:Y:S02]  /*c410*/  SEL R2, RZ, 0x1, P1 ;  /* 0x00000001ff027807 */ /* 0x000fe40000800000 */
[----:B------:R-:W-:Y:S02]  /*c420*/  SEL R0, R0, RZ, P1 ;  /* 0x000000ff00007207 */ /* 0x000fe40000800000 */
[----:B------:R-:W-:Y:S02]  /*c430*/  LOP3.LUT R7, R7, R2, RZ, 0x3c, !PT ;  /* 0x0000000207077212 */ /* 0x000fe400078e3cff */
[----:B0-----:R-:W-:Y:S02]  /*c440*/  LEA R9, R0, R3, 0x3 ;  /* 0x0000000300097211 */ /* 0x001fe400078e18ff */
[----:B------:R-:W-:Y:S01]  /*c450*/  SHF.L.U32 R4, R7, 0x1f, RZ ;  /* 0x0000001f07047819 */ /* 0x000fe200000006ff */
[----:B-1----:R-:W-:Y:S06]  /*c460*/  @!P0 BRA `(.L_x_315) ;  /* 0x0000000400508947 */ /* 0x002fec0003800000 */
.L_x_331:
        /* <DEDUP_REMOVED lines=9> */
.L_x_332:
        /* <DEDUP_REMOVED lines=9> */
.L_x_333:
[----:B------:R-:W1:Y:S01]  /*c590*/  SYNCS.PHASECHK.TRANS64.TRYWAIT P0, [R9+URZ], R4 ;  /* 0x00000004090075a7 */ /* 0x000e62000800017f */
[----:B------:R-:W-:-:S05]  /*c5a0*/  VIADD R0, R0, 0x1 ;  /* 0x0000000100007836 */ /* 0x000fca0000000000 */
[----:B------:R-:W-:-:S04]  /*c5b0*/  ISETP.NE.AND P1, PT, R0, 0x9, PT ;  /* 0x000000090000780c */ /* 0x000fc80003f25270 */
[----:B------:R-:W-:Y:S02]  /*c5c0*/  SEL R2, RZ, 0x1, P1 ;  /* 0x00000001ff027807 */ /* 0x000fe40000800000 */
[----:B------:R-:W-:Y:S02]  /*c5d0*/  SEL R0, R0, RZ, P1 ;  /* 0x000000ff00007207 */ /* 0x000fe40000800000 */
[----:B------:R-:W-:Y:S01]  /*c5e0*/  LOP3.LUT R2, R7, R2, RZ, 0x3c, !PT ;  /* 0x0000000207027212 */ /* 0x000fe200078e3cff */
[----:B-1----:R-:W-:Y:S06]  /*c5f0*/  @!P0 BRA `(.L_x_318) ;  /* 0x0000000400288947 */ /* 0x002fec0003800000 */
.L_x_334:
[----:B------:R-:W-:Y:S01]  /*c600*/  IMAD R3, R0, 0x8, R3 ;  /* 0x0000000800037824 */ /* 0x000fe200078e0203 */
[----:B------:R-:W-:-:S07]  /*c610*/  SHF.L.U32 R0, R2, 0x1f, RZ ;  /* 0x0000001f02007819 */ /* 0x000fce00000006ff */
.L_x_319:
[----:B--2---:R2:W3:Y:S02]  /*c620*/  SYNCS.PHASECHK.TRANS64.TRYWAIT P0, [R3+URZ], R0 ;  /* 0x00000000030075a7 */ /* 0x0044e4000800017f */
[----:B---3--:R-:W-:Y:S05]  /*c630*/  @!P0 NANOSLEEP.SYNCS 0x989680 ;  /* 0x009896800000895d */ /* 0x008fea0003900000 */
[----:B------:R-:W3:Y:S02]  /*c640*/  @!P0 SYNCS.PHASECHK.TRANS64 P0, [R3+URZ], R0 ;  /* 0x00000000030085a7 */ /* 0x000ee4000800007f */
[----:B---3--:R-:W-:Y:S05]  /*c650*/  @!P0 BRA `(.L_x_319) ;  /* 0xfffffffc00f08947 */ /* 0x008fea000383ffff */
.L_x_309:
[----:B------:R-:W-:Y:S05]  /*c660*/  BSYNC B0 ;  /* 0x0000000000007941 */ /* 0x000fea0003800000 */
.L_x_308:
[----:B------:R-:W-:Y:S05]  /*c670*/  EXIT ;  /* 0x000000000000794d */ /* 0x000fea0003800000 */
.L_x_22:
[----:B----4-:R4:W0:Y:S02]  /*c680*/  SYNCS.PHASECHK.TRANS64.TRYWAIT P1, [R3+URZ], R0 ;  /* 0x00000000030075a7 */ /* 0x010824000802017f */
[----:B0-----:R-:W-:Y:S05]  /*c690*/  @!P1 NANOSLEEP.SYNCS 0x989680 ;  /* 0x009896800000995d */ /* 0x001fea0003900000 */
[----:B------:R-:W0:Y:S02]  /*c6a0*/  @!P1 SYNCS.PHASECHK.TRANS64 P1, [R3+URZ], R0 ;  /* 0x00000000030095a7 */ /* 0x000e24000802007f */
[----:B0-----:R-:W-:Y:S05]  /*c6b0*/  @!P1 BRA `(.L_x_22) ;  /* 0xfffffffc00f09947 */ /* 0x001fea000383ffff */
[----:B------:R-:W-:Y:S05]  /*c6c0*/  BRA `(.L_x_21) ;  /* 0xffffff4c00c87947 */ /* 0x000fea000383ffff */
.L_x_27:
[----:B-1----:R1:W3:Y:S02]  /*c6d0*/  SYNCS.PHASECHK.TRANS64.TRYWAIT P1, [R5+URZ], R4 ;  /* 0x00000004050075a7 */ /* 0x0022e4000802017f */
[----:B---3--:R-:W-:Y:S05]  /*c6e0*/  @!P1 NANOSLEEP.SYNCS 0x989680 ;  /* 0x009896800000995d */ /* 0x008fea0003900000 */
[----:B------:R-:W3:Y:S02]  /*c6f0*/  @!P1 SYNCS.PHASECHK.TRANS64 P1, [R5+URZ], R4 ;  /* 0x00000004050095a7 */ /* 0x000ee4000802007f */
[----:B---3--:R-:W-:Y:S05]  /*c700*/  @!P1 BRA `(.L_x_27) ;  /* 0xfffffffc00f09947 */ /* 0x008fea000383ffff */
[----:B------:R-:W-:Y:S05]  /*c710*/  BRA `(.L_x_26) ;  /* 0xffffff5000a87947 */ /* 0x000fea000383ffff */
.L_x_296:
[----:B------:R-:W-:Y:S01]  /*c720*/  BSSY B1, `(.L_x_320) ;  /* 0x0000006000017945 */ /* 0x000fe20003800000 */
[----:B------:R-:W-:-:S07]  /*c730*/  IMAD.MOV.U32 R15, RZ, RZ, -0x1 ;  /* 0xffffffffff0f7424 */ /* 0x000fce00078e00ff */
[----:B------:R-:W-:Y:S05]  /*c740*/  WARPSYNC.COLLECTIVE R15, `(.L_x_321) ;  /* 0x000000000f0c7348 */ /* 0x000fea0003c00000 */
[----:B------:R-:W-:Y:S02]  /*c750*/  ELECT P6, UR62, PT ;  /* 0x00000000003e782f */ /* 0x000fe400038c0000 */
[----:B------:R-:W-:Y:S01]  /*c760*/  MOV R14, UR62 ;  /* 0x0000003e000e7c02 */ /* 0x000fe20008000f00 */
[----:B------:R-:W-:Y:S10]  /*c770*/  ENDCOLLECTIVE ;  /* 0x000000000000791b */ /* 0x000ff40003800000 */
.L_x_321:
[----:B------:R-:W-:Y:S05]  /*c780*/  BSYNC B1 ;  /* 0x0000000000017941 */ /* 0x000fea0003800000 */
.L_x_320:
[----:B------:R-:W-:Y:S05]  /*c790*/  BRA `(.L_x_322) ;  /* 0xffffffec00847947 */ /* 0x000fea000383ffff */
.L_x_299:
[----:B0-----:R0:W1:Y:S02]  /*c7a0*/  SYNCS.PHASECHK.TRANS64.TRYWAIT P0, [R14+URZ+0x48], R7 ;  /* 0x000048070e0075a7 */ /* 0x001064000800017f */
[----:B-1----:R-:W-:Y:S05]  /*c7b0*/  @!P0 NANOSLEEP.SYNCS 0x989680 ;  /* 0x009896800000895d */ /* 0x002fea0003900000 */
[----:B------:R-:W1:Y:S02]  /*c7c0*/  @!P0 SYNCS.PHASECHK.TRANS64 P0, [R14+URZ+0x48], R7 ;  /* 0x000048070e0085a7 */ /* 0x000e64000800007f */
[----:B-1----:R-:W-:Y:S05]  /*c7d0*/  @!P0 BRA `(.L_x_299) ;  /* 0xfffffffc00f08947 */ /* 0x002fea000383ffff */
[----:B------:R-:W-:Y:S05]  /*c7e0*/  BRA `(.L_x_323) ;  /* 0xffffffec00c07947 */ /* 0x000fea000383ffff */
.L_x_307:
[----:B------:R-:W-:Y:S01]  /*c7f0*/  BSSY B0, `(.L_x_324) ;  /* 0x0000006000007945 */ /* 0x000fe20003800000 */
[----:B------:R-:W-:-:S07]  /*c800*/  IMAD.MOV.U32 R15, RZ, RZ, -0x1 ;  /* 0xffffffffff0f7424 */ /* 0x000fce00078e00ff */
[----:B------:R-:W-:Y:S05]  /*c810*/  WARPSYNC.COLLECTIVE R15, `(.L_x_325) ;  /* 0x000000000f0c7348 */ /* 0x000fea0003c00000 */
[----:B------:R-:W-:Y:S02]  /*c820*/  ELECT P6, UR62, PT ;  /* 0x00000000003e782f */ /* 0x000fe400038c0000 */
[----:B------:R-:W-:Y:S01]  /*c830*/  MOV R14, UR62 ;  /* 0x0000003e000e7c02 */ /* 0x000fe20008000f00 */
[----:B------:R-:W-:Y:S10]  /*c840*/  ENDCOLLECTIVE ;  /* 0x000000000000791b */ /* 0x000ff40003800000 */
.L_x_325:
[----:B------:R-:W-:Y:S05]  /*c850*/  BSYNC B0 ;  /* 0x0000000000007941 */ /* 0x000fea0003800000 */
.L_x_324:
[----:B------:R-:W-:Y:S05]  /*c860*/  BRA `(.L_x_326) ;  /* 0xfffffff8001c7947 */ /* 0x000fea000383ffff */
.L_x_311:
[----:B0-----:R0:W1:Y:S02]  /*c870*/  SYNCS.PHASECHK.TRANS64.TRYWAIT P0, [R7+URZ], R2 ;  /* 0x00000002070075a7 */ /* 0x001064000800017f */
[----:B-1----:R-:W-:Y:S05]  /*c880*/  @!P0 NANOSLEEP.SYNCS 0x989680 ;  /* 0x009896800000895d */ /* 0x002fea0003900000 */
[----:B------:R-:W1:Y:S02]  /*c890*/  @!P0 SYNCS.PHASECHK.TRANS64 P0, [R7+URZ], R2 ;  /* 0x00000002070085a7 */ /* 0x000e64000800007f */
[----:B-1----:R-:W-:Y:S05]  /*c8a0*/  @!P0 BRA `(.L_x_311) ;  /* 0xfffffffc00f08947 */ /* 0x002fea000383ffff */
[----:B------:R-:W-:Y:S05]  /*c8b0*/  BRA `(.L_x_327) ;  /* 0xfffffff8005c7947 */ /* 0x000fea000383ffff */
.L_x_312:
[----:B0-----:R0:W1:Y:S02]  /*c8c0*/  SYNCS.PHASECHK.TRANS64.TRYWAIT P0, [R9+URZ], R4 ;  /* 0x00000004090075a7 */ /* 0x001064000800017f */
[----:B-1----:R-:W-:Y:S05]  /*c8d0*/  @!P0 NANOSLEEP.SYNCS 0x989680 ;  /* 0x009896800000895d */ /* 0x002fea0003900000 */
[----:B------:R-:W1:Y:S02]  /*c8e0*/  @!P0 SYNCS.PHASECHK.TRANS64 P0, [R9+URZ], R4 ;  /* 0x00000004090085a7 */ /* 0x000e64000800007f */
[----:B-1----:R-:W-:Y:S05]  /*c8f0*/  @!P0 BRA `(.L_x_312) ;  /* 0xfffffffc00f08947 */ /* 0x002fea000383ffff */
[----:B------:R-:W-:Y:S05]  /*c900*/  BRA `(.L_x_328) ;  /* 0xfffffff8006c7947 */ /* 0x000fea000383ffff */
.L_x_313:
[----:B0-----:R0:W1:Y:S02]  /*c910*/  SYNCS.PHASECHK.TRANS64.TRYWAIT P0, [R6+URZ], R5 ;  /* 0x00000005060075a7 */ /* 0x001064000800017f */
[----:B-1----:R-:W-:Y:S05]  /*c920*/  @!P0 NANOSLEEP.SYNCS 0x989680 ;  /* 0x009896800000895d */ /* 0x002fea0003900000 */
[----:B------:R-:W1:Y:S02]  /*c930*/  @!P0 SYNCS.PHASECHK.TRANS64 P0, [R6+URZ], R5 ;  /* 0x00000005060085a7 */ /* 0x000e64000800007f */
[----:B-1----:R-:W-:Y:S05]  /*c940*/  @!P0 BRA `(.L_x_313) ;  /* 0xfffffffc00f08947 */ /* 0x002fea000383ffff */
[----:B------:R-:W-:Y:S05]  /*c950*/  BRA `(.L_x_329) ;  /* 0xfffffff8007c7947 */ /* 0x000fea000383ffff */
.L_x_314:
[----:B0-----:R0:W1:Y:S02]  /*c960*/  SYNCS.PHASECHK.TRANS64.TRYWAIT P0, [R9+URZ], R4 ;  /* 0x00000004090075a7 */ /* 0x001064000800017f */
[----:B-1----:R-:W-:Y:S05]  /*c970*/  @!P0 NANOSLEEP.SYNCS 0x989680 ;  /* 0x009896800000895d */ /* 0x002fea0003900000 */
[----:B------:R-:W1:Y:S02]  /*c980*/  @!P0 SYNCS.PHASECHK.TRANS64 P0, [R9+URZ], R4 ;  /* 0x00000004090085a7 */ /* 0x000e64000800007f */
[----:B-1----:R-:W-:Y:S05]  /*c990*/  @!P0 BRA `(.L_x_314) ;  /* 0xfffffffc00f08947 */ /* 0x002fea000383ffff */
[----:B------:R-:W-:Y:S05]  /*c9a0*/  BRA `(.L_x_330) ;  /* 0xfffffff8008c7947 */ /* 0x000fea000383ffff */
.L_x_315:
[----:B0-----:R0:W1:Y:S02]  /*c9b0*/  SYNCS.PHASECHK.TRANS64.TRYWAIT P0, [R6+URZ], R5 ;  /* 0x00000005060075a7 */ /* 0x001064000800017f */
[----:B-1----:R-:W-:Y:S05]  /*c9c0*/  @!P0 NANOSLEEP.SYNCS 0x989680 ;  /* 0x009896800000895d */ /* 0x002fea0003900000 */
[----:B------:R-:W1:Y:S02]  /*c9d0*/  @!P0 SYNCS.PHASECHK.TRANS64 P0, [R6+URZ], R5 ;  /* 0x00000005060085a7 */ /* 0x000e64000800007f */
[----:B-1----:R-:W-:Y:S05]  /*c9e0*/  @!P0 BRA `(.L_x_315) ;  /* 0xfffffffc00f08947 */ /* 0x002fea000383ffff */
[----:B------:R-:W-:Y:S05]  /*c9f0*/  BRA `(.L_x_331) ;  /* 0xfffffff8009c7947 */ /* 0x000fea000383ffff */
.L_x_316:
[----:B0-----:R0:W1:Y:S02]  /*ca00*/  SYNCS.PHASECHK.TRANS64.TRYWAIT P0, [R9+URZ], R4 ;  /* 0x00000004090075a7 */ /* 0x001064000800017f */
[----:B-1----:R-:W-:Y:S05]  /*ca10*/  @!P0 NANOSLEEP.SYNCS 0x989680 ;  /* 0x009896800000895d */ /* 0x002fea0003900000 */
[----:B------:R-:W1:Y:S02]  /*ca20*/  @!P0 SYNCS.PHASECHK.TRANS64 P0, [R9+URZ], R4 ;  /* 0x00000004090085a7 */ /* 0x000e64000800007f */
[----:B-1----:R-:W-:Y:S05]  /*ca30*/  @!P0 BRA `(.L_x_316) ;  /* 0xfffffffc00f08947 */ /* 0x002fea000383ffff */
[----:B------:R-:W-:Y:S05]  /*ca40*/  BRA `(.L_x_332) ;  /* 0xfffffff800ac7947 */ /* 0x000fea000383ffff */
.L_x_317:
[----:B0-----:R0:W1:Y:S02]  /*ca50*/  SYNCS.PHASECHK.TRANS64.TRYWAIT P0, [R6+URZ], R5 ;  /* 0x00000005060075a7 */ /* 0x001064000800017f */
[----:B-1----:R-:W-:Y:S05]  /*ca60*/  @!P0 NANOSLEEP.SYNCS 0x989680 ;  /* 0x009896800000895d */ /* 0x002fea0003900000 */
[----:B------:R-:W1:Y:S02]  /*ca70*/  @!P0 SYNCS.PHASECHK.TRANS64 P0, [R6+URZ], R5 ;  /* 0x00000005060085a7 */ /* 0x000e64000800007f */
[----:B-1----:R-:W-:Y:S05]  /*ca80*/  @!P0 BRA `(.L_x_317) ;  /* 0xfffffffc00f08947 */ /* 0x002fea000383ffff */
[----:B------:R-:W-:Y:S05]  /*ca90*/  BRA `(.L_x_333) ;  /* 0xfffffff800bc7947 */ /* 0x000fea000383ffff */
.L_x_318:
[----:B-1----:R1:W2:Y:S02]  /*caa0*/  SYNCS.PHASECHK.TRANS64.TRYWAIT P0, [R9+URZ], R4 ;  /* 0x00000004090075a7 */ /* 0x0022a4000800017f */
[----:B--2---:R-:W-:Y:S05]  /*cab0*/  @!P0 NANOSLEEP.SYNCS 0x989680 ;  /* 0x009896800000895d */ /* 0x004fea0003900000 */
[----:B------:R-:W2:Y:S02]  /*cac0*/  @!P0 SYNCS.PHASECHK.TRANS64 P0, [R9+URZ], R4 ;  /* 0x00000004090085a7 */ /* 0x000ea4000800007f */
[----:B--2---:R-:W-:Y:S05]  /*cad0*/  @!P0 BRA `(.L_x_318) ;  /* 0xfffffffc00f08947 */ /* 0x004fea000383ffff */
[----:B------:R-:W-:Y:S05]  /*cae0*/  BRA `(.L_x_334) ;  /* 0xfffffff800c47947 */ /* 0x000fea000383ffff */
.L_x_335:
[----:B------:R-:W-:-:S00]  /*caf0*/  BRA `(.L_x_335) ;  /* 0xfffffffc00fc7947 */ /* 0x000fc0000383ffff */
[----:B------:R-:W-:-:S00]  /*cb00*/  NOP ;  /* 0x0000000000007918 */ /* 0x000fc00000000000 */
[----:B------:R-:W-:-:S00]  /*cb10*/  NOP ;  /* 0x0000000000007918 */ /* 0x000fc00000000000 */
[----:B------:R-:W-:-:S00]  /*cb20*/  NOP ;  /* 0x0000000000007918 */ /* 0x000fc00000000000 */
[----:B------:R-:W-:-:S00]  /*cb30*/  NOP ;  /* 0x0000000000007918 */ /* 0x000fc00000000000 */
[----:B------:R-:W-:-:S00]  /*cb40*/  NOP ;  /* 0x0000000000007918 */ /* 0x000fc00000000000 */
[----:B------:R-:W-:-:S00]  /*cb50*/  NOP ;  /* 0x0000000000007918 */ /* 0x000fc00000000000 */
[----:B------:R-:W-:-:S00]  /*cb60*/  NOP ;  /* 0x0000000000007918 */ /* 0x000fc00000000000 */
[----:B------:R-:W-:-:S00]  /*cb70*/  NOP ;  /* 0x0000000000007918 */ /* 0x000fc00000000000 */
.L_x_336:


//--------------------- .nv.global.init           --------------------------
	.section	.nv.global.init,"aw",@progbits
.nv.global.init:
	.type		$str$22,@object
	.size		$str$22,($str$23 - $str$22)
$str$22:
        /*0000*/ 	.byte	0x6b, 0x5f, 0x74, 0x69, 0x6c, 0x65, 0x5f, 0x63, 0x6f, 0x75, 0x6e, 0x74, 0x20, 0x3e, 0x3d, 0x20
        /*0010*/ 	.byte	0x31, 0x00
	.type		$str$23,@object
	.size		$str$23,(__unnamed_1 - $str$23)
$str$23:
        /*0012*/ 	.byte	0x2f, 0x74, 0x6d, 0x70, 0x2f, 0x63, 0x75, 0x74, 0x6c, 0x61, 0x73, 0x73, 0x5f, 0x73, 0x77, 0x65
        /*0022*/ 	.byte	0x65, 0x70, 0x5f, 0x73, 0x72, 0x63, 0x2f, 0x69, 0x6e, 0x63, 0x6c, 0x75, 0x64, 0x65, 0x2f, 0x63
        /*0032*/ 	.byte	0x75, 0x74, 0x6c, 0x61, 0x73, 0x73, 0x2f, 0x67, 0x65, 0x6d, 0x6d, 0x2f, 0x63, 0x6f, 0x6c, 0x6c
        /*0042*/ 	.byte	0x65, 0x63, 0x74, 0x69, 0x76, 0x65, 0x2f, 0x73, 0x6d, 0x39, 0x30, 0x5f, 0x6d, 0x6d, 0x61, 0x5f
        /*0052*/ 	.byte	0x74, 0x6d, 0x61, 0x5f, 0x67, 0x6d, 0x6d, 0x61, 0x5f, 0x73, 0x73, 0x5f, 0x77, 0x61, 0x72, 0x70
        /*0062*/ 	.byte	0x73, 0x70, 0x65, 0x63, 0x69, 0x61, 0x6c, 0x69, 0x7a, 0x65, 0x64, 0x2e, 0x68, 0x70, 0x70, 0x00
	.type		__unnamed_1,@object
	.size		__unnamed_1,(.L_0 - __unnamed_1)
__unnamed_1:
        /*0072*/ 	.byte	0x76, 0x6f, 0x69, 0x64, 0x20, 0x63, 0x75, 0x74, 0x6c, 0x61, 0x73, 0x73, 0x3a, 0x3a, 0x67, 0x65
        /* <DEDUP_REMOVED lines=181> */
        /*0bd2*/ 	.byte	0x00
.L_0:


//--------------------- .nv.shared._ZN7cutlass13device_kernelINS_4gemm6kernel13GemmUniversalIN4cute5tupleIJiiiiEEENS1_10collective13CollectiveMmaINS1_34MainloopSm90TmaGmmaWarpSpecializedILi9ENS5_IJNS4_1CILi2EEESB_NSA_ILi1EEEEEENS1_35KernelTmaWarpSpecializedCooperativeEEENS5_IJNSA_ILi256EEENSA_ILi128EEENSA_ILi32EEEEEENS_6half_tENS5_IJlSC_lEEESK_SL_NS4_8TiledMMAINS4_8MMA_AtomIJNS4_4SM904GMMA26MMA_64x128x16_F32F16F16_SSILNSP_5MajorE0ELSR_0ELNSP_7ScaleInE1ELSS_1EEEEEENS4_6LayoutINS5_IJSB_SC_SC_EEENS5_IJSC_NSA_ILi0EEESX_EEEEENS5_IJNS4_10UnderscoreES10_S10_EEEEENS4_23SM90_TMA_LOAD_MULTICASTENS4_14ComposedLayoutINS4_7SwizzleILi2ELi4ELi3EEENS4_18smem_ptr_flag_bitsILi16EEENSV_INS5_IJNSA_ILi8EEESI_EEENS5_IJSI_SC_EEEEEEEvNS4_8identityES13_S1D_vS1E_EENS_8epilogue10collective6detail29Sm90TmaWarpSpecializedAdapterINS1H_15DefaultEpilogueISK_SL_SL_NS1G_6thread17LinearCombinationISK_Li1EffLNS1L_9ScaleType4KindE0ELNS_15FloatRoundStyleE2ESK_EENS1_15EpilogueDefaultEEEEEvvEEEEvNT_6ParamsE --------------------------
	.section	.nv.shared._ZN7cutlass13device_kernelINS_4gemm6kernel13GemmUniversalIN4cute5tupleIJiiiiEEENS1_10collective13CollectiveMmaINS1_34MainloopSm90TmaGmmaWarpSpecializedILi9ENS5_IJNS4_1CILi2EEESB_NSA_ILi1EEEEEENS1_35KernelTmaWarpSpecializedCooperativeEEENS5_IJNSA_ILi256EEENSA_ILi128EEENSA_ILi32EEEEEENS_6half_tENS5_IJlSC_lEEESK_SL_NS4_8TiledMMAINS4_8MMA_AtomIJNS4_4SM904GMMA26MMA_64x128x16_F32F16F16_SSILNSP_5MajorE0ELSR_0ELNSP_7ScaleInE1ELSS_1EEEEEENS4_6LayoutINS5_IJSB_SC_SC_EEENS5_IJSC_NSA_ILi0EEESX_EEEEENS5_IJNS4_10UnderscoreES10_S10_EEEEENS4_23SM90_TMA_LOAD_MULTICASTENS4_14ComposedLayoutINS4_7SwizzleILi2ELi4ELi3EEENS4_18smem_ptr_flag_bitsILi16EEENSV_INS5_IJNSA_ILi8EEESI_EEENS5_IJSI_SC_EEEEEEEvNS4_8identityES13_S1D_vS1E_EENS_8epilogue10collective6detail29Sm90TmaWarpSpecializedAdapterINS1H_15DefaultEpilogueISK_SL_SL_NS1G_6thread17LinearCombinationISK_Li1EffLNS1L_9ScaleType4KindE0ELNS_15FloatRoundStyleE2ESK_EENS1_15EpilogueDefaultEEEEEvvEEEEvNT_6ParamsE,"aw",@nobits
	.sectionflags	@""
	.align	16
	.zero		1024


//--------------------- .nv.shared.reserved.0     --------------------------
	.section	.nv.shared.reserved.0,"aw",@nobits
	.weak		__nv_reservedSMEM_offset_0_alias
	.size		__nv_reservedSMEM_offset_0_alias, 0, 0
	.other		__nv_reservedSMEM_offset_0_alias,@"STO_CUDA_RESERVED_SHARED STV_DEFAULT"
__nv_reservedSMEM_offset_0_alias:
	.zero		0


//--------------------- .nv.global                --------------------------
	.section	.nv.global,"aw",@nobits
.nv.global:
	.type		_ZN39_INTERNAL_86c6a02b_4_k_cu_ec6b940e_33094cute1_E,@object
	.size		_ZN39_INTERNAL_86c6a02b_4_k_cu_ec6b940e_33094cute1_E,(_ZN39_INTERNAL_86c6a02b_4_k_cu_ec6b940e_33094cuda3std3__45__cpo6cbeginE - _ZN39_INTERNAL_86c6a02b_4_k_cu_ec6b940e_33094cute1_E)
_ZN39_INTERNAL_86c6a02b_4_k_cu_ec6b940e_33094cute1_E:
	.zero		1
	.type		_ZN39_INTERNAL_86c6a02b_4_k_cu_ec6b940e_33094cuda3std3__45__cpo6cbeginE,@object
	.size		_ZN39_INTERNAL_86c6a02b_4_k_cu_ec6b940e_33094cuda3std3__45__cpo6cbeginE,(_ZN39_INTERNAL_86c6a02b_4_k_cu_ec6b940e_33094cuda3std3__48in_placeE - _ZN39_INTERNAL_86c6a02b_4_k_cu_ec6b940e_33094cuda3std3__45__cpo6cbeginE)
_ZN39_INTERNAL_86c6a02b_4_k_cu_ec6b940e_33094cuda3std3__45__cpo6cbeginE:
	.zero		1
	.type		_ZN39_INTERNAL_86c6a02b_4_k_cu_ec6b940e_33094cuda3std3__48in_placeE,@object
	.size		_ZN39_INTERNAL_86c6a02b_4_k_cu_ec6b940e_33094cuda3std3__48in_placeE,(_ZN39_INTERNAL_86c6a02b_4_k_cu_ec6b940e_33094cuda3std6ranges3__45__cpo9iter_moveE - _ZN39_INTERNAL_86c6a02b_4_k_cu_ec6b940e_33094cuda3std3__48in_placeE)
_ZN39_INTERNAL_86c6a02b_4_k_cu_ec6b940e_33094cuda3std3__48in_placeE:
	.zero		1
	.type		_ZN39_INTERNAL_86c6a02b_4_k_cu_ec6b940e_33094cuda3std6ranges3__45__cpo9iter_moveE,@object
	.size		_ZN39_INTERNAL_86c6a02b_4_k_cu_ec6b940e_33094cuda3std6ranges3__45__cpo9iter_moveE,(_ZN39_INTERNAL_86c6a02b_4_k_cu_ec6b940e_33094cuda3std3__45__cpo5beginE - _ZN39_INTERNAL_86c6a02b_4_k_cu_ec6b940e_33094cuda3std6ranges3__45__cpo9iter_moveE)
_ZN39_INTERNAL_86c6a02b_4_k_cu_ec6b940e_33094cuda3std6ranges3__45__cpo9iter_moveE:
	.zero		1
	.type		_ZN39_INTERNAL_86c6a02b_4_k_cu_ec6b940e_33094cuda3std3__45__cpo5beginE,@object
	.size		_ZN39_INTERNAL_86c6a02b_4_k_cu_ec6b940e_33094cuda3std3__45__cpo5beginE,(_ZN39_INTERNAL_86c6a02b_4_k_cu_ec6b940e_33094cuda3std3__441_GLOBAL__N__86c6a02b_4_k_cu_ec6b940e_33096ignoreE - _ZN39_INTERNAL_86c6a02b_4_k_cu_ec6b940e_33094cuda3std3__45__cpo5beginE)
_ZN39_INTERNAL_86c6a02b_4_k_cu_ec6b940e_33094cuda3std3__45__cpo5beginE:
	.zero		1
	.type		_ZN39_INTERNAL_86c6a02b_4_k_cu_ec6b940e_33094cuda3std3__441_GLOBAL__N__86c6a02b_4_k_cu_ec6b940e_33096ignoreE,@object
	.size		_ZN39_INTERNAL_86c6a02b_4_k_cu_ec6b940e_33094cuda3std3__441_GLOBAL__N__86c6a02b_4_k_cu_ec6b940e_33096ignoreE,(_ZN39_INTERNAL_86c6a02b_4_k_cu_ec6b940e_33094cute7productE - _ZN39_INTERNAL_86c6a02b_4_k_cu_ec6b940e_33094cuda3std3__441_GLOBAL__N__86c6a02b_4_k_cu_ec6b940e_33096ignoreE)
_ZN39_INTERNAL_86c6a02b_4_k_cu_ec6b940e_33094cuda3std3__441_GLOBAL__N__86c6a02b_4_k_cu_ec6b940e_33096ignoreE:
	.zero		1
	.type		_ZN39_INTERNAL_86c6a02b_4_k_cu_ec6b940e_33094cute7productE,@object
	.size		_ZN39_INTERNAL_86c6a02b_4_k_cu_ec6b940e_33094cute7productE,(_ZN39_INTERNAL_86c6a02b_4_k_cu_ec6b940e_33094cuda3std3__45__cpo3endE - _ZN39_INTERNAL_86c6a02b_4_k_cu_ec6b940e_33094cute7productE)
_ZN39_INTERNAL_86c6a02b_4_k_cu_ec6b940e_33094cute7productE:
	.zero		1
	.type		_ZN39_INTERNAL_86c6a02b_4_k_cu_ec6b940e_33094cuda3std3__45__cpo3endE,@object
	.size		_ZN39_INTERNAL_86c6a02b_4_k_cu_ec6b940e_33094cuda3std3__45__cpo3endE,(_ZN39_INTERNAL_86c6a02b_4_k_cu_ec6b940e_33094cuda3std3__419piecewise_constructE - _ZN39_INTERNAL_86c6a02b_4_k_cu_ec6b940e_33094cuda3std3__45__cpo3endE)
_ZN39_INTERNAL_86c6a02b_4_k_cu_ec6b940e_33094cuda3std3__45__cpo3endE:
	.zero		1
	.type		_ZN39_INTERNAL_86c6a02b_4_k_cu_ec6b940e_33094cuda3std3__419piecewise_constructE,@object
	.size		_ZN39_INTERNAL_86c6a02b_4_k_cu_ec6b940e_33094cuda3std3__419piecewise_constructE,(_ZN39_INTERNAL_86c6a02b_4_k_cu_ec6b940e_33094cuda3std3__45__cpo4cendE - _ZN39_INTERNAL_86c6a02b_4_k_cu_ec6b940e_33094cuda3std3__419piecewise_constructE)
_ZN39_INTERNAL_86c6a02b_4_k_cu_ec6b940e_33094cuda3std3__419piecewise_constructE:
	.zero		1
	.type		_ZN39_INTERNAL_86c6a02b_4_k_cu_ec6b940e_33094cuda3std3__45__cpo4cendE,@object
	.size		_ZN39_INTERNAL_86c6a02b_4_k_cu_ec6b940e_33094cuda3std3__45__cpo4cendE,(_ZN39_INTERNAL_86c6a02b_4_k_cu_ec6b940e_33094cuda3std6ranges3__45__cpo4swapE - _ZN39_INTERNAL_86c6a02b_4_k_cu_ec6b940e_33094cuda3std3__45__cpo4cendE)
_ZN39_INTERNAL_86c6a02b_4_k_cu_ec6b940e_33094cuda3std3__45__cpo4cendE:
	.zero		1
	.type		_ZN39_INTERNAL_86c6a02b_4_k_cu_ec6b940e_33094cuda3std6ranges3__45__cpo4swapE,@object
	.size		_ZN39_INTERNAL_86c6a02b_4_k_cu_ec6b940e_33094cuda3std6ranges3__45__cpo4swapE,(.L_8 - _ZN39_INTERNAL_86c6a02b_4_k_cu_ec6b940e_33094cuda3std6ranges3__45__cpo4swapE)
_ZN39_INTERNAL_86c6a02b_4_k_cu_ec6b940e_33094cuda3std6ranges3__45__cpo4swapE:
	.zero		1
.L_8:


//--------------------- .nv.constant0._ZN7cutlass13device_kernelINS_4gemm6kernel13GemmUniversalIN4cute5tupleIJiiiiEEENS1_10collective13CollectiveMmaINS1_34MainloopSm90TmaGmmaWarpSpecializedILi9ENS5_IJNS4_1CILi2EEESB_NSA_ILi1EEEEEENS1_35KernelTmaWarpSpecializedCooperativeEEENS5_IJNSA_ILi256EEENSA_ILi128EEENSA_ILi32EEEEEENS_6half_tENS5_IJlSC_lEEESK_SL_NS4_8TiledMMAINS4_8MMA_AtomIJNS4_4SM904GMMA26MMA_64x128x16_F32F16F16_SSILNSP_5MajorE0ELSR_0ELNSP_7ScaleInE1ELSS_1EEEEEENS4_6LayoutINS5_IJSB_SC_SC_EEENS5_IJSC_NSA_ILi0EEESX_EEEEENS5_IJNS4_10UnderscoreES10_S10_EEEEENS4_23SM90_TMA_LOAD_MULTICASTENS4_14ComposedLayoutINS4_7SwizzleILi2ELi4ELi3EEENS4_18smem_ptr_flag_bitsILi16EEENSV_INS5_IJNSA_ILi8EEESI_EEENS5_IJSI_SC_EEEEEEEvNS4_8identityES13_S1D_vS1E_EENS_8epilogue10collective6detail29Sm90TmaWarpSpecializedAdapterINS1H_15DefaultEpilogueISK_SL_SL_NS1G_6thread17LinearCombinationISK_Li1EffLNS1L_9ScaleType4KindE0ELNS_15FloatRoundStyleE2ESK_EENS1_15EpilogueDefaultEEEEEvvEEEEvNT_6ParamsE --------------------------
	.section	.nv.constant0._ZN7cutlass13device_kernelINS_4gemm6kernel13GemmUniversalIN4cute5tupleIJiiiiEEENS1_10collective13CollectiveMmaINS1_34MainloopSm90TmaGmmaWarpSpecializedILi9ENS5_IJNS4_1CILi2EEESB_NSA_ILi1EEEEEENS1_35KernelTmaWarpSpecializedCooperativeEEENS5_IJNSA_ILi256EEENSA_ILi128EEENSA_ILi32EEEEEENS_6half_tENS5_IJlSC_lEEESK_SL_NS4_8TiledMMAINS4_8MMA_AtomIJNS4_4SM904GMMA26MMA_64x128x16_F32F16F16_SSILNSP_5MajorE0ELSR_0ELNSP_7ScaleInE1ELSS_1EEEEEENS4_6LayoutINS5_IJSB_SC_SC_EEENS5_IJSC_NSA_ILi0EEESX_EEEEENS5_IJNS4_10UnderscoreES10_S10_EEEEENS4_23SM90_TMA_LOAD_MULTICASTENS4_14ComposedLayoutINS4_7SwizzleILi2ELi4ELi3EEENS4_18smem_ptr_flag_bitsILi16EEENSV_INS5_IJNSA_ILi8EEESI_EEENS5_IJSI_SC_EEEEEEEvNS4_8identityES13_S1D_vS1E_EENS_8epilogue10collective6detail29Sm90TmaWarpSpecializedAdapterINS1H_15DefaultEpilogueISK_SL_SL_NS1G_6thread17LinearCombinationISK_Li1EffLNS1L_9ScaleType4KindE0ELNS_15FloatRoundStyleE2ESK_EENS1_15EpilogueDefaultEEEEEvvEEEEvNT_6ParamsE,"a",@progbits
	.sectionflags	@""
	.align	4
.nv.constant0._ZN7cutlass13device_kernelINS_4gemm6kernel13GemmUniversalIN4cute5tupleIJiiiiEEENS1_10collective13CollectiveMmaINS1_34MainloopSm90TmaGmmaWarpSpecializedILi9ENS5_IJNS4_1CILi2EEESB_NSA_ILi1EEEEEENS1_35KernelTmaWarpSpecializedCooperativeEEENS5_IJNSA_ILi256EEENSA_ILi128EEENSA_ILi32EEEEEENS_6half_tENS5_IJlSC_lEEESK_SL_NS4_8TiledMMAINS4_8MMA_AtomIJNS4_4SM904GMMA26MMA_64x128x16_F32F16F16_SSILNSP_5MajorE0ELSR_0ELNSP_7ScaleInE1ELSS_1EEEEEENS4_6LayoutINS5_IJSB_SC_SC_EEENS5_IJSC_NSA_ILi0EEESX_EEEEENS5_IJNS4_10UnderscoreES10_S10_EEEEENS4_23SM90_TMA_LOAD_MULTICASTENS4_14ComposedLayoutINS4_7SwizzleILi2ELi4ELi3EEENS4_18smem_ptr_flag_bitsILi16EEENSV_INS5_IJNSA_ILi8EEESI_EEENS5_IJSI_SC_EEEEEEEvNS4_8identityES13_S1D_vS1E_EENS_8epilogue10collective6detail29Sm90TmaWarpSpecializedAdapterINS1H_15DefaultEpilogueISK_SL_SL_NS1G_6thread17LinearCombinationISK_Li1EffLNS1L_9ScaleType4KindE0ELNS_15FloatRoundStyleE2ESK_EENS1_15EpilogueDefaultEEEEEvvEEEEvNT_6ParamsE:
	.zero		1664


//--------------------- SYMBOLS --------------------------

	.type		.nv.reservedSmem.offset0,@object
	.size		.nv.reservedSmem.offset0,0x4
	.type		__assertfail,@function
